	.target	sm_100a

	.elftype	@"ET_EXEC"


//--------------------- .note.nv.tkinfo           --------------------------
	.section	.note.nv.tkinfo,"",@"SHT_NOTE"
	.sectionflags	@"SHF_NOTE_NV_TKINFO"
	.tkinfo
        /*0018*/ 	.word	0x00000002
        /*0030*/ 	.string	""
        /*0030*/ 	.string	"ptxas"
        /*0030*/ 	.string	"Cuda compilation tools, release 13.0, V13.0.88"
        /*0030*/ 	.string	"Build cuda_13.0.r13.0/compiler.36424714_0"
        /*0030*/ 	.string	"-arch sm_100a -m 64 "



//--------------------- .note.nv.cuinfo           --------------------------
	.section	.note.nv.cuinfo,"",@"SHT_NOTE"
	.sectionflags	@"SHF_NOTE_NV_CUINFO"
        /*0018*/ 	.short	0x0002
        /*001a*/ 	.short	0x0064
        /*001c*/ 	.short	0x0082
	.zero		2


//--------------------- .nv.info                  --------------------------
	.section	.nv.info,"",@"SHT_CUDA_INFO"
	.align	4


	//----- nvinfo : EIATTR_REGCOUNT
	.align		4
        /*0000*/ 	.byte	0x04, 0x2f
        /*0002*/ 	.short	(.L_20 - .L_19)
	.align		4
.L_19:
        /*0004*/ 	.word	index@(_ZN7cutlass13device_kernelINS_4gemm6kernel13GemmUniversalIN4cute5tupleIJiiiiEEENS1_10collective13CollectiveMmaINS1_35MainloopSm100TmaUmmaWarpSpecializedILi14ELi2ELi2ENS5_IJNS4_1CILi1EEESB_SB_EEEEENS5_IJNSA_ILi128EEENSA_ILi256EEENSA_ILi32EEEEEENS_12float_e4m3_tENS5_IJlSB_lEEESI_SJ_NS4_8TiledMMAINS4_8MMA_AtomIJNS4_10MMA_TraitsINS4_19SM100_MMA_F8F6F4_SSEJSI_SI_fSE_SF_NS4_17integral_constantINS4_4UMMA5MajorELSQ_0EEESR_NSO_INSP_7ScaleInELSS_0EEEST_EEEEEENS4_6LayoutISC_NS5_IJNSA_ILi0EEESX_SX_EEEEENS5_IJNS4_10UnderscoreES10_S10_EEEEENS4_13SM90_TMA_LOADENS4_14ComposedLayoutINS4_7SwizzleILi1ELi4ELi3EEENS4_18smem_ptr_flag_bitsILi8EEENSW_INS5_IJNSA_ILi8EEESG_EEENS5_IJSG_SB_EEEEEEEvNS4_8identityES13_S1D_vS1E_EENS_8epilogue10collective18CollectiveEpilogueINS1G_23Sm100TmaWarpSpecializedILi4ELi2ELi64ELb0ELb0EEEJSH_NS5_IJNSW_ISE_SB_EENSW_INSA_ILi64EEESB_EEEEESI_SJ_SI_SJ_NS1G_6fusion15FusionCallbacksIS1K_NS1P_17LinearCombinationISI_fSI_fLNS_15FloatRoundStyleE2EEESH_S1O_JEEENS4_5SM1004TMEM4LOAD26SM100_TMEM_LOAD_32dp32b64xES13_NS14_INS15_ILi2ELi4ELi3EEES18_NSW_INS5_IJS19_S1M_EEENS5_IJS1M_SB_EEEEEEENS4_39AutoVectorizingCopyWithAssumedAlignmentILi128EEENS4_14SM90_TMA_STOREES23_S25_S25_EEEvvEEEEvNT_6ParamsE)
        /*0008*/ 	.word	0x000000e0


	//----- nvinfo : EIATTR_FRAME_SIZE
	.align		4
.L_20:
        /*000c*/ 	.byte	0x04, 0x11
        /*000e*/ 	.short	(.L_22 - .L_21)
	.align		4
.L_21:
        /*0010*/ 	.word	index@($__internal_2_$__cuda_sm10x_tcgen05_guardrail_trap_unallocated_columns_being_dealloced)
        /*0014*/ 	.word	0x00000000


	//----- nvinfo : EIATTR_FRAME_SIZE
	.align		4
.L_22:
        /*0018*/ 	.byte	0x04, 0x11
        /*001a*/ 	.short	(.L_24 - .L_23)
	.align		4
.L_23:
        /*001c*/ 	.word	index@($__internal_1_$__cuda_sm10x_tcgen05_guardrail_trap_phase_invalid_during_alloc)
        /*0020*/ 	.word	0x00000000


	//----- nvinfo : EIATTR_FRAME_SIZE
	.align		4
.L_24:
        /*0024*/ 	.byte	0x04, 0x11
        /*0026*/ 	.short	(.L_26 - .L_25)
	.align		4
.L_25:
        /*0028*/ 	.word	index@($__internal_0_$__cuda_sm10x_tcgen05_guardrail_trap_col_being_dealloced_not_returned_by_alloc)
        /*002c*/ 	.word	0x00000000


	//----- nvinfo : EIATTR_FRAME_SIZE
	.align		4
.L_26:
        /*0030*/ 	.byte	0x04, 0x11
        /*0032*/ 	.short	(.L_28 - .L_27)
	.align		4
.L_27:
        /*0034*/ 	.word	index@(_ZN7cutlass13device_kernelINS_4gemm6kernel13GemmUniversalIN4cute5tupleIJiiiiEEENS1_10collective13CollectiveMmaINS1_35MainloopSm100TmaUmmaWarpSpecializedILi14ELi2ELi2ENS5_IJNS4_1CILi1EEESB_SB_EEEEENS5_IJNSA_ILi128EEENSA_ILi256EEENSA_ILi32EEEEEENS_12float_e4m3_tENS5_IJlSB_lEEESI_SJ_NS4_8TiledMMAINS4_8MMA_AtomIJNS4_10MMA_TraitsINS4_19SM100_MMA_F8F6F4_SSEJSI_SI_fSE_SF_NS4_17integral_constantINS4_4UMMA5MajorELSQ_0EEESR_NSO_INSP_7ScaleInELSS_0EEEST_EEEEEENS4_6LayoutISC_NS5_IJNSA_ILi0EEESX_SX_EEEEENS5_IJNS4_10UnderscoreES10_S10_EEEEENS4_13SM90_TMA_LOADENS4_14ComposedLayoutINS4_7SwizzleILi1ELi4ELi3EEENS4_18smem_ptr_flag_bitsILi8EEENSW_INS5_IJNSA_ILi8EEESG_EEENS5_IJSG_SB_EEEEEEEvNS4_8identityES13_S1D_vS1E_EENS_8epilogue10collective18CollectiveEpilogueINS1G_23Sm100TmaWarpSpecializedILi4ELi2ELi64ELb0ELb0EEEJSH_NS5_IJNSW_ISE_SB_EENSW_INSA_ILi64EEESB_EEEEESI_SJ_SI_SJ_NS1G_6fusion15FusionCallbacksIS1K_NS1P_17LinearCombinationISI_fSI_fLNS_15FloatRoundStyleE2EEESH_S1O_JEEENS4_5SM1004TMEM4LOAD26SM100_TMEM_LOAD_32dp32b64xES13_NS14_INS15_ILi2ELi4ELi3EEES18_NSW_INS5_IJS19_S1M_EEENS5_IJS1M_SB_EEEEEEENS4_39AutoVectorizingCopyWithAssumedAlignmentILi128EEENS4_14SM90_TMA_STOREES23_S25_S25_EEEvvEEEEvNT_6ParamsE)
        /*0038*/ 	.word	0x00000000


	//----- nvinfo : EIATTR_MIN_STACK_SIZE
	.align		4
.L_28:
        /*003c*/ 	.byte	0x04, 0x12
        /*003e*/ 	.short	(.L_30 - .L_29)
	.align		4
.L_29:
        /*0040*/ 	.word	index@(_ZN7cutlass13device_kernelINS_4gemm6kernel13GemmUniversalIN4cute5tupleIJiiiiEEENS1_10collective13CollectiveMmaINS1_35MainloopSm100TmaUmmaWarpSpecializedILi14ELi2ELi2ENS5_IJNS4_1CILi1EEESB_SB_EEEEENS5_IJNSA_ILi128EEENSA_ILi256EEENSA_ILi32EEEEEENS_12float_e4m3_tENS5_IJlSB_lEEESI_SJ_NS4_8TiledMMAINS4_8MMA_AtomIJNS4_10MMA_TraitsINS4_19SM100_MMA_F8F6F4_SSEJSI_SI_fSE_SF_NS4_17integral_constantINS4_4UMMA5MajorELSQ_0EEESR_NSO_INSP_7ScaleInELSS_0EEEST_EEEEEENS4_6LayoutISC_NS5_IJNSA_ILi0EEESX_SX_EEEEENS5_IJNS4_10UnderscoreES10_S10_EEEEENS4_13SM90_TMA_LOADENS4_14ComposedLayoutINS4_7SwizzleILi1ELi4ELi3EEENS4_18smem_ptr_flag_bitsILi8EEENSW_INS5_IJNSA_ILi8EEESG_EEENS5_IJSG_SB_EEEEEEEvNS4_8identityES13_S1D_vS1E_EENS_8epilogue10collective18CollectiveEpilogueINS1G_23Sm100TmaWarpSpecializedILi4ELi2ELi64ELb0ELb0EEEJSH_NS5_IJNSW_ISE_SB_EENSW_INSA_ILi64EEESB_EEEEESI_SJ_SI_SJ_NS1G_6fusion15FusionCallbacksIS1K_NS1P_17LinearCombinationISI_fSI_fLNS_15FloatRoundStyleE2EEESH_S1O_JEEENS4_5SM1004TMEM4LOAD26SM100_TMEM_LOAD_32dp32b64xES13_NS14_INS15_ILi2ELi4ELi3EEES18_NSW_INS5_IJS19_S1M_EEENS5_IJS1M_SB_EEEEEEENS4_39AutoVectorizingCopyWithAssumedAlignmentILi128EEENS4_14SM90_TMA_STOREES23_S25_S25_EEEvvEEEEvNT_6ParamsE)
        /*0044*/ 	.word	0x00000000
.L_30:


//--------------------- .nv.compat                --------------------------
	.section	.nv.compat,"",@"SHT_CUDA_COMPAT_INFO"
	.align	4
        /*0000*/ 	.byte	0x02, 0x09, 0x01, 0x00, 0x02, 0x02, 0x02, 0x00, 0x02, 0x05, 0x05, 0x00, 0x03, 0x07, 0x01, 0x01
        /*0010*/ 	.byte	0x02, 0x03, 0x01, 0x00, 0x02, 0x06, 0x01, 0x00, 0x04, 0x0b, 0x08, 0x00, 0x09, 0x00, 0x00, 0x00
        /*0020*/ 	.byte	0x00, 0x00, 0x00, 0x00


//--------------------- .nv.info._ZN7cutlass13device_kernelINS_4gemm6kernel13GemmUniversalIN4cute5tupleIJiiiiEEENS1_10collective13CollectiveMmaINS1_35MainloopSm100TmaUmmaWarpSpecializedILi14ELi2ELi2ENS5_IJNS4_1CILi1EEESB_SB_EEEEENS5_IJNSA_ILi128EEENSA_ILi256EEENSA_ILi32EEEEEENS_12float_e4m3_tENS5_IJlSB_lEEESI_SJ_NS4_8TiledMMAINS4_8MMA_AtomIJNS4_10MMA_TraitsINS4_19SM100_MMA_F8F6F4_SSEJSI_SI_fSE_SF_NS4_17integral_constantINS4_4UMMA5MajorELSQ_0EEESR_NSO_INSP_7ScaleInELSS_0EEEST_EEEEEENS4_6LayoutISC_NS5_IJNSA_ILi0EEESX_SX_EEEEENS5_IJNS4_10UnderscoreES10_S10_EEEEENS4_13SM90_TMA_LOADENS4_14ComposedLayoutINS4_7SwizzleILi1ELi4ELi3EEENS4_18smem_ptr_flag_bitsILi8EEENSW_INS5_IJNSA_ILi8EEESG_EEENS5_IJSG_SB_EEEEEEEvNS4_8identityES13_S1D_vS1E_EENS_8epilogue10collective18CollectiveEpilogueINS1G_23Sm100TmaWarpSpecializedILi4ELi2ELi64ELb0ELb0EEEJSH_NS5_IJNSW_ISE_SB_EENSW_INSA_ILi64EEESB_EEEEESI_SJ_SI_SJ_NS1G_6fusion15FusionCallbacksIS1K_NS1P_17LinearCombinationISI_fSI_fLNS_15FloatRoundStyleE2EEESH_S1O_JEEENS4_5SM1004TMEM4LOAD26SM100_TMEM_LOAD_32dp32b64xES13_NS14_INS15_ILi2ELi4ELi3EEES18_NSW_INS5_IJS19_S1M_EEENS5_IJS1M_SB_EEEEEEENS4_39AutoVectorizingCopyWithAssumedAlignmentILi128EEENS4_14SM90_TMA_STOREES23_S25_S25_EEEvvEEEEvNT_6ParamsE --------------------------
	.section	.nv.info._ZN7cutlass13device_kernelINS_4gemm6kernel13GemmUniversalIN4cute5tupleIJiiiiEEENS1_10collective13CollectiveMmaINS1_35MainloopSm100TmaUmmaWarpSpecializedILi14ELi2ELi2ENS5_IJNS4_1CILi1EEESB_SB_EEEEENS5_IJNSA_ILi128EEENSA_ILi256EEENSA_ILi32EEEEEENS_12float_e4m3_tENS5_IJlSB_lEEESI_SJ_NS4_8TiledMMAINS4_8MMA_AtomIJNS4_10MMA_TraitsINS4_19SM100_MMA_F8F6F4_SSEJSI_SI_fSE_SF_NS4_17integral_constantINS4_4UMMA5MajorELSQ_0EEESR_NSO_INSP_7ScaleInELSS_0EEEST_EEEEEENS4_6LayoutISC_NS5_IJNSA_ILi0EEESX_SX_EEEEENS5_IJNS4_10UnderscoreES10_S10_EEEEENS4_13SM90_TMA_LOADENS4_14ComposedLayoutINS4_7SwizzleILi1ELi4ELi3EEENS4_18smem_ptr_flag_bitsILi8EEENSW_INS5_IJNSA_ILi8EEESG_EEENS5_IJSG_SB_EEEEEEEvNS4_8identityES13_S1D_vS1E_EENS_8epilogue10collective18CollectiveEpilogueINS1G_23Sm100TmaWarpSpecializedILi4ELi2ELi64ELb0ELb0EEEJSH_NS5_IJNSW_ISE_SB_EENSW_INSA_ILi64EEESB_EEEEESI_SJ_SI_SJ_NS1G_6fusion15FusionCallbacksIS1K_NS1P_17LinearCombinationISI_fSI_fLNS_15FloatRoundStyleE2EEESH_S1O_JEEENS4_5SM1004TMEM4LOAD26SM100_TMEM_LOAD_32dp32b64xES13_NS14_INS15_ILi2ELi4ELi3EEES18_NSW_INS5_IJS19_S1M_EEENS5_IJS1M_SB_EEEEEEENS4_39AutoVectorizingCopyWithAssumedAlignmentILi128EEENS4_14SM90_TMA_STOREES23_S25_S25_EEEvvEEEEvNT_6ParamsE,"",@"SHT_CUDA_INFO"
	.sectionflags	@""
	.align	4


	//----- nvinfo : EIATTR_CUDA_API_VERSION
	.align		4
        /*0000*/ 	.byte	0x04, 0x37
        /*0002*/ 	.short	(.L_32 - .L_31)
.L_31:
        /*0004*/ 	.word	0x00000082


	//----- nvinfo : EIATTR_KPARAM_INFO
	.align		4
.L_32:
        /*0008*/ 	.byte	0x04, 0x17
        /*000a*/ 	.short	(.L_34 - .L_33)
.L_33:
        /*000c*/ 	.word	0x00000000
        /*0010*/ 	.short	0x0000
        /*0012*/ 	.short	0x0000
        /*0014*/ 	.byte	0x00, 0xf0, 0x01, 0x20


	//----- nvinfo : EIATTR_AT_ENTRY_FRAGMENTS
	.align		4
.L_34:
        /*0018*/ 	.byte	0x04, 0x4f
        /*001a*/ 	.short	(.L_36 - .L_35)


	//   ....[0]....
.L_35:
        /*001c*/ 	.word	0x00000006


	//----- nvinfo : EIATTR_RESERVED_SMEM_USED
	.align		4
.L_36:
        /*0020*/ 	.byte	0x01, 0x41
	.zero		2


	//----- nvinfo : EIATTR_SPARSE_MMA_MASK
	.align		4
        /*0024*/ 	.byte	0x03, 0x50
        /*0026*/ 	.short	0x0000


	//----- nvinfo : EIATTR_TCGEN05_1CTA_USED
	.align		4
        /*0028*/ 	.byte	0x01, 0x51
	.zero		2


	//----- nvinfo : EIATTR_MAXREG_COUNT
	.align		4
        /*002c*/ 	.byte	0x03, 0x1b
        /*002e*/ 	.short	0x00ff


	//----- nvinfo : EIATTR_NUM_BARRIERS
	.align		4
        /*0030*/ 	.byte	0x02, 0x4c
        /*0032*/ 	.byte	0x07
	.zero		1


	//----- nvinfo : EIATTR_EXTERNS
	.align		4
        /*0034*/ 	.byte	0x04, 0x0f
        /*0036*/ 	.short	(.L_38 - .L_37)


	//   ....[0]....
	.align		4
.L_37:
        /*0038*/ 	.word	index@(__assertfail)


	//----- nvinfo : EIATTR_MERCURY_ISA_VERSION
	.align		4
.L_38:
        /*003c*/ 	.byte	0x03, 0x5f
        /*003e*/ 	.short	0x0101


	//----- nvinfo : EIATTR_INT_WARP_WIDE_INSTR_OFFSETS
	.align		4
        /*0040*/ 	.byte	0x04, 0x31
        /*0042*/ 	.short	(.L_40 - .L_39)


	//   ....[0]....
.L_39:
        /*0044*/ 	.word	0x00001f10


	//   ....[1]....
        /*0048*/ 	.word	0x00003c90


	//   ....[2]....
        /*004c*/ 	.word	0x00003cb0


	//   ....[3]....
        /*0050*/ 	.word	0x00003ce0


	//   ....[4]....
        /*0054*/ 	.word	0x00004620


	//   ....[5]....
        /*0058*/ 	.word	0x00004690


	//   ....[6]....
        /*005c*/ 	.word	0x00004770


	//   ....[7]....
        /*0060*/ 	.word	0x000047f0


	//   ....[8]....
        /*0064*/ 	.word	0x00004900


	//   ....[9]....
        /*0068*/ 	.word	0x00004990


	//   ....[10]....
        /*006c*/ 	.word	0x00004b70


	//   ....[11]....
        /*0070*/ 	.word	0x00004cd0


	//----- nvinfo : EIATTR_COOP_GROUP_MASK_REGIDS
	.align		4
.L_40:
        /*0074*/ 	.byte	0x04, 0x29
        /*0076*/ 	.short	(.L_42 - .L_41)


	//   ....[0]....
.L_41:
        /*0078*/ 	.word	0xffffffff


	//   ....[1]....
        /*007c*/ 	.word	0xffffffff


	//   ....[2]....
        /*0080*/ 	.word	0xffffffff


	//   ....[3]....
        /*0084*/ 	.word	0xffffffff


	//   ....[4]....
        /*0088*/ 	.word	0xffffffff


	//   ....[5]....
        /*008c*/ 	.word	0xffffffff


	//   ....[6]....
        /*0090*/ 	.word	0xffffffff


	//   ....[7]....
        /*0094*/ 	.word	0xffffffff


	//   ....[8]....
        /*0098*/ 	.word	0xffffffff


	//   ....[9]....
        /*009c*/ 	.word	0xffffffff


	//   ....[10]....
        /*00a0*/ 	.word	0xffffffff


	//   ....[11]....
        /*00a4*/ 	.word	0xffffffff


	//   ....[12]....
        /*00a8*/ 	.word	0xffffffff


	//----- nvinfo : EIATTR_COOP_GROUP_INSTR_OFFSETS
	.align		4
.L_42:
        /*00ac*/ 	.byte	0x04, 0x28
        /*00ae*/ 	.short	(.L_44 - .L_43)


	//   ....[0]....
.L_43:
        /*00b0*/ 	.word	0x00000090


	//   ....[1]....
        /*00b4*/ 	.word	0x000004d0


	//   ....[2]....
        /*00b8*/ 	.word	0x000007b0


	//   ....[3]....
        /*00bc*/ 	.word	0x00000950


	//   ....[4]....
        /*00c0*/ 	.word	0x00000a50


	//   ....[5]....
        /*00c4*/ 	.word	0x00000bc0


	//   ....[6]....
        /*00c8*/ 	.word	0x00000d20


	//   ....[7]....
        /*00cc*/ 	.word	0x00001df0


	//   ....[8]....
        /*00d0*/ 	.word	0x00003170


	//   ....[9]....
        /*00d4*/ 	.word	0x00003380


	//   ....[10]....
        /*00d8*/ 	.word	0x000033b0


	//   ....[11]....
        /*00dc*/ 	.word	0x00003b70


	//   ....[12]....
        /*00e0*/ 	.word	0x00003da0


	//----- nvinfo : EIATTR_VRC_CTA_INIT_COUNT
	.align		4
.L_44:
        /*00e4*/ 	.byte	0x02, 0x4a
        /*00e6*/ 	.byte	0x80
	.zero		1


	//----- nvinfo : EIATTR_SYSCALL_OFFSETS
	.align		4
        /*00e8*/ 	.byte	0x04, 0x46
        /*00ea*/ 	.short	(.L_46 - .L_45)


	//   ....[0]....
.L_45:
        /*00ec*/ 	.word	0x00005740


	//   ....[1]....
        /*00f0*/ 	.word	0x00005880


	//   ....[2]....
        /*00f4*/ 	.word	0x000060e0


	//   ....[3]....
        /*00f8*/ 	.word	0x00007700


	//   ....[4]....
        /*00fc*/ 	.word	0x00008cb0


	//   ....[5]....
        /*0100*/ 	.word	0x0000a280


	//----- nvinfo : EIATTR_MBARRIER_INSTR_OFFSETS
	.align		4
.L_46:
        /*0104*/ 	.byte	0x04, 0x39
        /*0106*/ 	.short	(.L_48 - .L_47)


	//   ....[0]....
.L_47:
        /*0108*/ 	.word	0x000005d0
        /*010c*/ 	.word	0x000000ff
        /*0110*/ 	.word	0x00000000
        /*0114*/ 	.short	0x0100
        /*0116*/ 	.byte	0x05
	.zero		1


	//   ....[1]....
        /*0118*/ 	.word	0x000005e0
        /*011c*/ 	.word	0x000000ff
        /*0120*/ 	.word	0x00000070
        /*0124*/ 	.short	0x0100
        /*0126*/ 	.byte	0x05
	.zero		1


	//   ....[2]....
        /*0128*/ 	.word	0x000005f0
        /*012c*/ 	.word	0x000000ff
        /*0130*/ 	.word	0x00000008
        /*0134*/ 	.short	0x0100
        /*0136*/ 	.byte	0x05
	.zero		1


	//   ....[3]....
        /*0138*/ 	.word	0x00000600
        /*013c*/ 	.word	0x000000ff
        /*0140*/ 	.word	0x00000078
        /*0144*/ 	.short	0x0100
        /*0146*/ 	.byte	0x05
	.zero		1


	//   ....[4]....
        /*0148*/ 	.word	0x00000610
        /*014c*/ 	.word	0x000000ff
        /*0150*/ 	.word	0x00000010
        /*0154*/ 	.short	0x0100
        /*0156*/ 	.byte	0x05
	.zero		1


	//   ....[5]....
        /*0158*/ 	.word	0x00000620
        /*015c*/ 	.word	0x000000ff
        /*0160*/ 	.word	0x00000080
        /*0164*/ 	.short	0x0100
        /*0166*/ 	.byte	0x05
	.zero		1


	//   ....[6]....
        /*0168*/ 	.word	0x00000630
        /*016c*/ 	.word	0x000000ff
        /*0170*/ 	.word	0x00000018
        /*0174*/ 	.short	0x0100
        /*0176*/ 	.byte	0x05
	.zero		1


	//   ....[7]....
        /*0178*/ 	.word	0x00000640
        /*017c*/ 	.word	0x000000ff
        /*0180*/ 	.word	0x00000088
        /*0184*/ 	.short	0x0100
        /*0186*/ 	.byte	0x05
	.zero		1


	//   ....[8]....
        /*0188*/ 	.word	0x00000650
        /*018c*/ 	.word	0x000000ff
        /*0190*/ 	.word	0x00000020
        /*0194*/ 	.short	0x0100
        /*0196*/ 	.byte	0x05
	.zero		1


	//   ....[9]....
        /*0198*/ 	.word	0x00000660
        /*019c*/ 	.word	0x000000ff
        /*01a0*/ 	.word	0x00000090
        /*01a4*/ 	.short	0x0100
        /*01a6*/ 	.byte	0x05
	.zero		1


	//   ....[10]....
        /*01a8*/ 	.word	0x00000670
        /*01ac*/ 	.word	0x000000ff
        /*01b0*/ 	.word	0x00000028
        /*01b4*/ 	.short	0x0100
        /*01b6*/ 	.byte	0x05
	.zero		1


	//   ....[11]....
        /*01b8*/ 	.word	0x00000680
        /*01bc*/ 	.word	0x000000ff
        /*01c0*/ 	.word	0x00000098
        /*01c4*/ 	.short	0x0100
        /*01c6*/ 	.byte	0x05
	.zero		1


	//   ....[12]....
        /*01c8*/ 	.word	0x00000690
        /*01cc*/ 	.word	0x000000ff
        /*01d0*/ 	.word	0x00000030
        /*01d4*/ 	.short	0x0100
        /*01d6*/ 	.byte	0x05
	.zero		1


	//   ....[13]....
        /*01d8*/ 	.word	0x000006a0
        /*01dc*/ 	.word	0x000000ff
        /*01e0*/ 	.word	0x000000a0
        /*01e4*/ 	.short	0x0100
        /*01e6*/ 	.byte	0x05
	.zero		1


	//   ....[14]....
        /*01e8*/ 	.word	0x000006b0
        /*01ec*/ 	.word	0x000000ff
        /*01f0*/ 	.word	0x00000038
        /*01f4*/ 	.short	0x0100
        /*01f6*/ 	.byte	0x05
	.zero		1


	//   ....[15]....
        /*01f8*/ 	.word	0x000006c0
        /*01fc*/ 	.word	0x000000ff
        /*0200*/ 	.word	0x000000a8
        /*0204*/ 	.short	0x0100
        /*0206*/ 	.byte	0x05
	.zero		1


	//   ....[16]....
        /*0208*/ 	.word	0x000006d0
        /*020c*/ 	.word	0x000000ff
        /*0210*/ 	.word	0x00000040
        /*0214*/ 	.short	0x0100
        /*0216*/ 	.byte	0x05
	.zero		1


	//   ....[17]....
        /*0218*/ 	.word	0x000006e0
        /*021c*/ 	.word	0x000000ff
        /*0220*/ 	.word	0x000000b0
        /*0224*/ 	.short	0x0100
        /*0226*/ 	.byte	0x05
	.zero		1


	//   ....[18]....
        /*0228*/ 	.word	0x000006f0
        /*022c*/ 	.word	0x000000ff
        /*0230*/ 	.word	0x00000048
        /*0234*/ 	.short	0x0100
        /*0236*/ 	.byte	0x05
	.zero		1


	//   ....[19]....
        /*0238*/ 	.word	0x00000700
        /*023c*/ 	.word	0x000000ff
        /*0240*/ 	.word	0x000000b8
        /*0244*/ 	.short	0x0100
        /*0246*/ 	.byte	0x05
	.zero		1


	//   ....[20]....
        /*0248*/ 	.word	0x00000710
        /*024c*/ 	.word	0x000000ff
        /*0250*/ 	.word	0x00000050
        /*0254*/ 	.short	0x0100
        /*0256*/ 	.byte	0x05
	.zero		1


	//   ....[21]....
        /*0258*/ 	.word	0x00000720
        /*025c*/ 	.word	0x000000ff
        /*0260*/ 	.word	0x000000c0
        /*0264*/ 	.short	0x0100
        /*0266*/ 	.byte	0x05
	.zero		1


	//   ....[22]....
        /*0268*/ 	.word	0x00000730
        /*026c*/ 	.word	0x000000ff
        /*0270*/ 	.word	0x00000058
        /*0274*/ 	.short	0x0100
        /*0276*/ 	.byte	0x05
	.zero		1


	//   ....[23]....
        /*0278*/ 	.word	0x00000740
        /*027c*/ 	.word	0x000000ff
        /*0280*/ 	.word	0x000000c8
        /*0284*/ 	.short	0x0100
        /*0286*/ 	.byte	0x05
	.zero		1


	//   ....[24]....
        /*0288*/ 	.word	0x00000750
        /*028c*/ 	.word	0x000000ff
        /*0290*/ 	.word	0x00000060
        /*0294*/ 	.short	0x0100
        /*0296*/ 	.byte	0x05
	.zero		1


	//   ....[25]....
        /*0298*/ 	.word	0x00000760
        /*029c*/ 	.word	0x000000ff
        /*02a0*/ 	.word	0x000000d0
        /*02a4*/ 	.short	0x0100
        /*02a6*/ 	.byte	0x05
	.zero		1


	//   ....[26]....
        /*02a8*/ 	.word	0x00000770
        /*02ac*/ 	.word	0x000000ff
        /*02b0*/ 	.word	0x00000068
        /*02b4*/ 	.short	0x0100
        /*02b6*/ 	.byte	0x05
	.zero		1


	//   ....[27]....
        /*02b8*/ 	.word	0x00000780
        /*02bc*/ 	.word	0x000000ff
        /*02c0*/ 	.word	0x000000d8
        /*02c4*/ 	.short	0x0100
        /*02c6*/ 	.byte	0x05
	.zero		1


	//   ....[28]....
        /*02c8*/ 	.word	0x000008c0
        /*02cc*/ 	.word	0x000000ff
        /*02d0*/ 	.word	0x000000e0
        /*02d4*/ 	.short	0x0100
        /*02d6*/ 	.byte	0x07
	.zero		1


	//   ....[29]....
        /*02d8*/ 	.word	0x000008d0
        /*02dc*/ 	.word	0x000000ff
        /*02e0*/ 	.word	0x00000100
        /*02e4*/ 	.short	0x0100
        /*02e6*/ 	.byte	0x07
	.zero		1


	//   ....[30]....
        /*02e8*/ 	.word	0x000008e0
        /*02ec*/ 	.word	0x000000ff
        /*02f0*/ 	.word	0x000000e8
        /*02f4*/ 	.short	0x0100
        /*02f6*/ 	.byte	0x07
	.zero		1


	//   ....[31]....
        /*02f8*/ 	.word	0x000008f0
        /*02fc*/ 	.word	0x000000ff
        /*0300*/ 	.word	0x00000108
        /*0304*/ 	.short	0x0100
        /*0306*/ 	.byte	0x07
	.zero		1


	//   ....[32]....
        /*0308*/ 	.word	0x00000900
        /*030c*/ 	.word	0x000000ff
        /*0310*/ 	.word	0x000000f0
        /*0314*/ 	.short	0x0100
        /*0316*/ 	.byte	0x07
	.zero		1


	//   ....[33]....
        /*0318*/ 	.word	0x00000910
        /*031c*/ 	.word	0x000000ff
        /*0320*/ 	.word	0x00000110
        /*0324*/ 	.short	0x0100
        /*0326*/ 	.byte	0x07
	.zero		1


	//   ....[34]....
        /*0328*/ 	.word	0x00000920
        /*032c*/ 	.word	0x000000ff
        /*0330*/ 	.word	0x000000f8
        /*0334*/ 	.short	0x0100
        /*0336*/ 	.byte	0x07
	.zero		1


	//   ....[35]....
        /*0338*/ 	.word	0x00000930
        /*033c*/ 	.word	0x000000ff
        /*0340*/ 	.word	0x00000118
        /*0344*/ 	.short	0x0100
        /*0346*/ 	.byte	0x07
	.zero		1


	//   ....[36]....
        /*0348*/ 	.word	0x00000a20
        /*034c*/ 	.word	0x000000ff
        /*0350*/ 	.word	0x00000120
        /*0354*/ 	.short	0x0100
        /*0356*/ 	.byte	0x05
	.zero		1


	//   ....[37]....
        /*0358*/ 	.word	0x00000a30
        /*035c*/ 	.word	0x000000ff
        /*0360*/ 	.word	0x00000128
        /*0364*/ 	.short	0x0100
        /*0366*/ 	.byte	0x05
	.zero		1


	//   ....[38]....
        /*0368*/ 	.word	0x00000b70
        /*036c*/ 	.word	0x000000ff
        /*0370*/ 	.word	0x00000130
        /*0374*/ 	.short	0x0100
        /*0376*/ 	.byte	0x05
	.zero		1


	//   ....[39]....
        /*0378*/ 	.word	0x00000b80
        /*037c*/ 	.word	0x000000ff
        /*0380*/ 	.word	0x00000140
        /*0384*/ 	.short	0x0100
        /*0386*/ 	.byte	0x05
	.zero		1


	//   ....[40]....
        /*0388*/ 	.word	0x00000b90
        /*038c*/ 	.word	0x000000ff
        /*0390*/ 	.word	0x00000138
        /*0394*/ 	.short	0x0100
        /*0396*/ 	.byte	0x05
	.zero		1


	//   ....[41]....
        /*0398*/ 	.word	0x00000ba0
        /*039c*/ 	.word	0x000000ff
        /*03a0*/ 	.word	0x00000148
        /*03a4*/ 	.short	0x0100
        /*03a6*/ 	.byte	0x05
	.zero		1


	//   ....[42]....
        /*03a8*/ 	.word	0x00000cd0
        /*03ac*/ 	.word	0x000000ff
        /*03b0*/ 	.word	0x00000150
        /*03b4*/ 	.short	0x0100
        /*03b6*/ 	.byte	0x07
	.zero		1


	//   ....[43]....
        /*03b8*/ 	.word	0x00000ce0
        /*03bc*/ 	.word	0x000000ff
        /*03c0*/ 	.word	0x00000160
        /*03c4*/ 	.short	0x0100
        /*03c6*/ 	.byte	0x07
	.zero		1


	//   ....[44]....
        /*03c8*/ 	.word	0x00000cf0
        /*03cc*/ 	.word	0x000000ff
        /*03d0*/ 	.word	0x00000158
        /*03d4*/ 	.short	0x0100
        /*03d6*/ 	.byte	0x07
	.zero		1


	//   ....[45]....
        /*03d8*/ 	.word	0x00000d00
        /*03dc*/ 	.word	0x000000ff
        /*03e0*/ 	.word	0x00000168
        /*03e4*/ 	.short	0x0100
        /*03e6*/ 	.byte	0x07
	.zero		1


	//   ....[46]....
        /*03e8*/ 	.word	0x00000df0
        /*03ec*/ 	.word	0x000000ff
        /*03f0*/ 	.word	0x00000170
        /*03f4*/ 	.short	0x0100
        /*03f6*/ 	.byte	0x05
	.zero		1


	//   ....[47]....
        /*03f8*/ 	.word	0x00000e00
        /*03fc*/ 	.word	0x000000ff
        /*0400*/ 	.word	0x00000180
        /*0404*/ 	.short	0x0100
        /*0406*/ 	.byte	0x05
	.zero		1


	//   ....[48]....
        /*0408*/ 	.word	0x00000e10
        /*040c*/ 	.word	0x000000ff
        /*0410*/ 	.word	0x00000178
        /*0414*/ 	.short	0x0100
        /*0416*/ 	.byte	0x05
	.zero		1


	//   ....[49]....
        /*0418*/ 	.word	0x00000e20
        /*041c*/ 	.word	0x000000ff
        /*0420*/ 	.word	0x00000188
        /*0424*/ 	.short	0x0100
        /*0426*/ 	.byte	0x05
	.zero		1


	//   ....[50]....
        /*0428*/ 	.word	0x000016f0
        /*042c*/ 	.word	0x00000003
        /*0430*/ 	.word	0x00000180
        /*0434*/ 	.short	0x010a
        /*0436*/ 	.byte	0xff
	.zero		1


	//   ....[51]....
        /*0438*/ 	.word	0x00001720
        /*043c*/ 	.word	0x00000003
        /*0440*/ 	.word	0x00000170
        /*0444*/ 	.short	0x0101
        /*0446*/ 	.byte	0xff
	.zero		1


	//   ....[52]....
        /*0448*/ 	.word	0x000017f0
        /*044c*/ 	.word	0x000000ff
        /*0450*/ 	.word	0x00000070
        /*0454*/ 	.short	0x010a
        /*0456*/ 	.byte	0x08
	.zero		1


	//   ....[53]....
        /*0458*/ 	.word	0x00001890
        /*045c*/ 	.word	0x000000ff
        /*0460*/ 	.word	0x00000070
        /*0464*/ 	.short	0x010a
        /*0466*/ 	.byte	0x21
	.zero		1


	//   ....[54]....
        /*0468*/ 	.word	0x000019e0
        /*046c*/ 	.word	0x000000ff
        /*0470*/ 	.word	0x00000070
        /*0474*/ 	.short	0x010a
        /*0476*/ 	.byte	0x08
	.zero		1


	//   ....[55]....
        /*0478*/ 	.word	0x00001af0
        /*047c*/ 	.word	0x000000ff
        /*0480*/ 	.word	0x00000128
        /*0484*/ 	.short	0x0101
        /*0486*/ 	.byte	0x04
	.zero		1


	//   ....[56]....
        /*0488*/ 	.word	0x00001b10
        /*048c*/ 	.word	0x000000ff
        /*0490*/ 	.word	0x00000070
        /*0494*/ 	.short	0x010a
        /*0496*/ 	.byte	0x08
	.zero		1


	//   ....[57]....
        /*0498*/ 	.word	0x00001b90
        /*049c*/ 	.word	0x000000ff
        /*04a0*/ 	.word	0x00000070
        /*04a4*/ 	.short	0x010a
        /*04a6*/ 	.byte	0x11
	.zero		1


	//   ....[58]....
        /*04a8*/ 	.word	0x00001ce0
        /*04ac*/ 	.word	0x000000ff
        /*04b0*/ 	.word	0x00000070
        /*04b4*/ 	.short	0x010a
        /*04b6*/ 	.byte	0x08
	.zero		1


	//   ....[59]....
        /*04b8*/ 	.word	0x00001e20
        /*04bc*/ 	.word	0x00000002
        /*04c0*/ 	.word	0x00000130
        /*04c4*/ 	.short	0x010a
        /*04c6*/ 	.byte	0xff
	.zero		1


	//   ....[60]....
        /*04c8*/ 	.word	0x00001ee0
        /*04cc*/ 	.word	0x00000002
        /*04d0*/ 	.word	0x00000000
        /*04d4*/ 	.short	0x0101
        /*04d6*/ 	.byte	0xff
	.zero		1


	//   ....[61]....
        /*04d8*/ 	.word	0x00002440
        /*04dc*/ 	.word	0x000000ff
        /*04e0*/ 	.word	0x00000000
        /*04e4*/ 	.short	0x010a
        /*04e6*/ 	.byte	0x05
	.zero		1


	//   ....[62]....
        /*04e8*/ 	.word	0x000024d0
        /*04ec*/ 	.word	0x000000ff
        /*04f0*/ 	.word	0x00000000
        /*04f4*/ 	.short	0x010a
        /*04f6*/ 	.byte	0x05
	.zero		1


	//   ....[63]....
        /*04f8*/ 	.word	0x00002560
        /*04fc*/ 	.word	0x000000ff
        /*0500*/ 	.word	0x00000000
        /*0504*/ 	.short	0x010a
        /*0506*/ 	.byte	0x05
	.zero		1


	//   ....[64]....
        /*0508*/ 	.word	0x000025f0
        /*050c*/ 	.word	0x000000ff
        /*0510*/ 	.word	0x00000000
        /*0514*/ 	.short	0x010a
        /*0516*/ 	.byte	0x05
	.zero		1


	//   ....[65]....
        /*0518*/ 	.word	0x00002680
        /*051c*/ 	.word	0x000000ff
        /*0520*/ 	.word	0x00000000
        /*0524*/ 	.short	0x010a
        /*0526*/ 	.byte	0x05
	.zero		1


	//   ....[66]....
        /*0528*/ 	.word	0x00002710
        /*052c*/ 	.word	0x000000ff
        /*0530*/ 	.word	0x00000000
        /*0534*/ 	.short	0x010a
        /*0536*/ 	.byte	0x05
	.zero		1


	//   ....[67]....
        /*0538*/ 	.word	0x000027a0
        /*053c*/ 	.word	0x000000ff
        /*0540*/ 	.word	0x00000000
        /*0544*/ 	.short	0x010a
        /*0546*/ 	.byte	0x05
	.zero		1


	//   ....[68]....
        /*0548*/ 	.word	0x00002830
        /*054c*/ 	.word	0x000000ff
        /*0550*/ 	.word	0x00000000
        /*0554*/ 	.short	0x010a
        /*0556*/ 	.byte	0x05
	.zero		1


	//   ....[69]....
        /*0558*/ 	.word	0x000028c0
        /*055c*/ 	.word	0x000000ff
        /*0560*/ 	.word	0x00000000
        /*0564*/ 	.short	0x010a
        /*0566*/ 	.byte	0x05
	.zero		1


	//   ....[70]....
        /*0568*/ 	.word	0x00002950
        /*056c*/ 	.word	0x000000ff
        /*0570*/ 	.word	0x00000000
        /*0574*/ 	.short	0x010a
        /*0576*/ 	.byte	0x05
	.zero		1


	//   ....[71]....
        /*0578*/ 	.word	0x000029e0
        /*057c*/ 	.word	0x000000ff
        /*0580*/ 	.word	0x00000000
        /*0584*/ 	.short	0x010a
        /*0586*/ 	.byte	0x05
	.zero		1


	//   ....[72]....
        /*0588*/ 	.word	0x00002a70
        /*058c*/ 	.word	0x000000ff
        /*0590*/ 	.word	0x00000000
        /*0594*/ 	.short	0x010a
        /*0596*/ 	.byte	0x05
	.zero		1


	//   ....[73]....
        /*0598*/ 	.word	0x00002b00
        /*059c*/ 	.word	0x000000ff
        /*05a0*/ 	.word	0x00000000
        /*05a4*/ 	.short	0x010a
        /*05a6*/ 	.byte	0x05
	.zero		1


	//   ....[74]....
        /*05a8*/ 	.word	0x00002ba0
        /*05ac*/ 	.word	0x00000000
        /*05b0*/ 	.word	0x00000000
        /*05b4*/ 	.short	0x010a
        /*05b6*/ 	.byte	0xff
	.zero		1


	//   ....[75]....
        /*05b8*/ 	.word	0x00002cc0
        /*05bc*/ 	.word	0x00000000
        /*05c0*/ 	.word	0x00000170
        /*05c4*/ 	.short	0x010a
        /*05c6*/ 	.byte	0xff
	.zero		1


	//   ....[76]....
        /*05c8*/ 	.word	0x00002d20
        /*05cc*/ 	.word	0x00000004
        /*05d0*/ 	.word	0x00000000
        /*05d4*/ 	.short	0x0101
        /*05d6*/ 	.byte	0xff
	.zero		1


	//   ....[77]....
        /*05d8*/ 	.word	0x00002d40
        /*05dc*/ 	.word	0x000000ff
        /*05e0*/ 	.word	0x00000140
        /*05e4*/ 	.short	0x010a
        /*05e6*/ 	.byte	0x05
	.zero		1


	//   ....[78]....
        /*05e8*/ 	.word	0x00002e60
        /*05ec*/ 	.word	0x00000000
        /*05f0*/ 	.word	0x00000130
        /*05f4*/ 	.short	0x010a
        /*05f6*/ 	.byte	0xff
	.zero		1


	//   ....[79]....
        /*05f8*/ 	.word	0x00002f70
        /*05fc*/ 	.word	0x00000000
        /*0600*/ 	.word	0x00000000
        /*0604*/ 	.short	0x0101
        /*0606*/ 	.byte	0xff
	.zero		1


	//   ....[80]....
        /*0608*/ 	.word	0x00003000
        /*060c*/ 	.word	0x000000ff
        /*0610*/ 	.word	0x00000140
        /*0614*/ 	.short	0x0106
        /*0616*/ 	.byte	0x05
	.zero		1


	//   ....[81]....
        /*0618*/ 	.word	0x00003020
        /*061c*/ 	.word	0x000000ff
        /*0620*/ 	.word	0x00000140
        /*0624*/ 	.short	0x010a
        /*0626*/ 	.byte	0x05
	.zero		1


	//   ....[82]....
        /*0628*/ 	.word	0x000030b0
        /*062c*/ 	.word	0x000000ff
        /*0630*/ 	.word	0x00000140
        /*0634*/ 	.short	0x0106
        /*0636*/ 	.byte	0x04
	.zero		1


	//   ....[83]....
        /*0638*/ 	.word	0x000030f0
        /*063c*/ 	.word	0x00000000
        /*0640*/ 	.word	0x00000140
        /*0644*/ 	.short	0x010a
        /*0646*/ 	.byte	0xff
	.zero		1


	//   ....[84]....
        /*0648*/ 	.word	0x000035d0
        /*064c*/ 	.word	0x00000000
        /*0650*/ 	.word	0x00000130
        /*0654*/ 	.short	0x010a
        /*0656*/ 	.byte	0xff
	.zero		1


	//   ....[85]....
        /*0658*/ 	.word	0x000036d0
        /*065c*/ 	.word	0x00000003
        /*0660*/ 	.word	0x00000000
        /*0664*/ 	.short	0x0101
        /*0666*/ 	.byte	0xff
	.zero		1


	//   ....[86]....
        /*0668*/ 	.word	0x000036e0
        /*066c*/ 	.word	0x000000ff
        /*0670*/ 	.word	0x00000000
        /*0674*/ 	.short	0x010a
        /*0676*/ 	.byte	0x04
	.zero		1


	//   ....[87]....
        /*0678*/ 	.word	0x00003700
        /*067c*/ 	.word	0x000000ff
        /*0680*/ 	.word	0x00000160
        /*0684*/ 	.short	0x010a
        /*0686*/ 	.byte	0x09
	.zero		1


	//   ....[88]....
        /*0688*/ 	.word	0x000037e0
        /*068c*/ 	.word	0x000000ff
        /*0690*/ 	.word	0x00000000
        /*0694*/ 	.short	0x010a
        /*0696*/ 	.byte	0x07
	.zero		1


	//   ....[89]....
        /*0698*/ 	.word	0x00003910
        /*069c*/ 	.word	0x000000ff
        /*06a0*/ 	.word	0x00000000
        /*06a4*/ 	.short	0x010a
        /*06a6*/ 	.byte	0x04
	.zero		1


	//   ....[90]....
        /*06a8*/ 	.word	0x00003ac0
        /*06ac*/ 	.word	0x000000ff
        /*06b0*/ 	.word	0x00000000
        /*06b4*/ 	.short	0x010a
        /*06b6*/ 	.byte	0x05
	.zero		1


	//   ....[91]....
        /*06b8*/ 	.word	0x00003b50
        /*06bc*/ 	.word	0x000000ff
        /*06c0*/ 	.word	0x00000000
        /*06c4*/ 	.short	0x010a
        /*06c6*/ 	.byte	0x07
	.zero		1


	//   ....[92]....
        /*06c8*/ 	.word	0x00003fd0
        /*06cc*/ 	.word	0x00000000
        /*06d0*/ 	.word	0x00000130
        /*06d4*/ 	.short	0x010a
        /*06d6*/ 	.byte	0xff
	.zero		1


	//   ....[93]....
        /*06d8*/ 	.word	0x00004090
        /*06dc*/ 	.word	0x00000000
        /*06e0*/ 	.word	0x00000000
        /*06e4*/ 	.short	0x0101
        /*06e6*/ 	.byte	0xff
	.zero		1


	//   ....[94]....
        /*06e8*/ 	.word	0x000043b0
        /*06ec*/ 	.word	0x000000ff
        /*06f0*/ 	.word	0x00000128
        /*06f4*/ 	.short	0x010a
        /*06f6*/ 	.byte	0x07
	.zero		1


	//   ....[95]....
        /*06f8*/ 	.word	0x000045a0
        /*06fc*/ 	.word	0x000000ff
        /*0700*/ 	.word	0x00000100
        /*0704*/ 	.short	0x010a
        /*0706*/ 	.byte	0x07
	.zero		1


	//   ....[96]....
        /*0708*/ 	.word	0x00004710
        /*070c*/ 	.word	0x000000ff
        /*0710*/ 	.word	0x000000e0
        /*0714*/ 	.short	0x010b
        /*0716*/ 	.byte	0x07
	.zero		1


	//   ....[97]....
        /*0718*/ 	.word	0x00004720
        /*071c*/ 	.word	0x000000ff
        /*0720*/ 	.word	0x00000000
        /*0724*/ 	.short	0x0101
        /*0726*/ 	.byte	0x08
	.zero		1


	//   ....[98]....
        /*0728*/ 	.word	0x00004740
        /*072c*/ 	.word	0x000000ff
        /*0730*/ 	.word	0x00000108
        /*0734*/ 	.short	0x010a
        /*0736*/ 	.byte	0x07
	.zero		1


	//   ....[99]....
        /*0738*/ 	.word	0x000048a0
        /*073c*/ 	.word	0x000000ff
        /*0740*/ 	.word	0x000000e8
        /*0744*/ 	.short	0x010b
        /*0746*/ 	.byte	0x07
	.zero		1


	//   ....[100]....
        /*0748*/ 	.word	0x000048b0
        /*074c*/ 	.word	0x000000ff
        /*0750*/ 	.word	0x00000000
        /*0754*/ 	.short	0x0101
        /*0756*/ 	.byte	0x08
	.zero		1


	//   ....[101]....
        /*0758*/ 	.word	0x000048c0
        /*075c*/ 	.word	0x000000ff
        /*0760*/ 	.word	0x00000110
        /*0764*/ 	.short	0x010a
        /*0766*/ 	.byte	0x07
	.zero		1


	//   ....[102]....
        /*0768*/ 	.word	0x00004a60
        /*076c*/ 	.word	0x000000ff
        /*0770*/ 	.word	0x000000f0
        /*0774*/ 	.short	0x010b
        /*0776*/ 	.byte	0x07
	.zero		1


	//   ....[103]....
        /*0778*/ 	.word	0x00004ad0
        /*077c*/ 	.word	0x000000ff
        /*0780*/ 	.word	0x00000000
        /*0784*/ 	.short	0x0101
        /*0786*/ 	.byte	0x08
	.zero		1


	//   ....[104]....
        /*0788*/ 	.word	0x00004b00
        /*078c*/ 	.word	0x000000ff
        /*0790*/ 	.word	0x00000118
        /*0794*/ 	.short	0x010a
        /*0796*/ 	.byte	0x07
	.zero		1


	//   ....[105]....
        /*0798*/ 	.word	0x00004d10
        /*079c*/ 	.word	0x000000ff
        /*07a0*/ 	.word	0x000000f8
        /*07a4*/ 	.short	0x010b
        /*07a6*/ 	.byte	0x07
	.zero		1


	//   ....[106]....
        /*07a8*/ 	.word	0x00004d30
        /*07ac*/ 	.word	0x000000ff
        /*07b0*/ 	.word	0x00000000
        /*07b4*/ 	.short	0x0101
        /*07b6*/ 	.byte	0x0d
	.zero		1


	//   ....[107]....
        /*07b8*/ 	.word	0x00004d60
        /*07bc*/ 	.word	0x000000ff
        /*07c0*/ 	.word	0x00000100
        /*07c4*/ 	.short	0x010a
        /*07c6*/ 	.byte	0x07
	.zero		1


	//   ....[108]....
        /*07c8*/ 	.word	0x00004d80
        /*07cc*/ 	.word	0x000000ff
        /*07d0*/ 	.word	0x00000108
        /*07d4*/ 	.short	0x010a
        /*07d6*/ 	.byte	0x07
	.zero		1


	//   ....[109]....
        /*07d8*/ 	.word	0x00004da0
        /*07dc*/ 	.word	0x000000ff
        /*07e0*/ 	.word	0x00000110
        /*07e4*/ 	.short	0x010a
        /*07e6*/ 	.byte	0x07
	.zero		1


	//   ....[110]....
        /*07e8*/ 	.word	0x00004de0
        /*07ec*/ 	.word	0x00000000
        /*07f0*/ 	.word	0x00000118
        /*07f4*/ 	.short	0x010a
        /*07f6*/ 	.byte	0xff
	.zero		1


	//   ....[111]....
        /*07f8*/ 	.word	0x00005110
        /*07fc*/ 	.word	0x00000000
        /*0800*/ 	.word	0x00000130
        /*0804*/ 	.short	0x010a
        /*0806*/ 	.byte	0xff
	.zero		1


	//   ....[112]....
        /*0808*/ 	.word	0x00005220
        /*080c*/ 	.word	0x00000000
        /*0810*/ 	.word	0x00000000
        /*0814*/ 	.short	0x0101
        /*0816*/ 	.byte	0xff
	.zero		1


	//   ....[113]....
        /*0818*/ 	.word	0x00005c80
        /*081c*/ 	.word	0x00000003
        /*0820*/ 	.word	0x000000e0
        /*0824*/ 	.short	0x010a
        /*0826*/ 	.byte	0xff
	.zero		1


	//   ....[114]....
        /*0828*/ 	.word	0x00005cc0
        /*082c*/ 	.word	0x000000c1
        /*0830*/ 	.word	0x00000150
        /*0834*/ 	.short	0x010a
        /*0836*/ 	.byte	0xff
	.zero		1


	//   ....[115]....
        /*0838*/ 	.word	0x00005df0
        /*083c*/ 	.word	0x00000003
        /*0840*/ 	.word	0x000000e0
        /*0844*/ 	.short	0x010a
        /*0846*/ 	.byte	0xff
	.zero		1


	//   ....[116]....
        /*0848*/ 	.word	0x00005f50
        /*084c*/ 	.word	0x00000000
        /*0850*/ 	.word	0x00000000
        /*0854*/ 	.short	0x0101
        /*0856*/ 	.byte	0xff
	.zero		1


	//   ....[117]....
        /*0858*/ 	.word	0x00005fb0
        /*085c*/ 	.word	0x000000c1
        /*0860*/ 	.word	0x00000150
        /*0864*/ 	.short	0x010a
        /*0866*/ 	.byte	0xff
	.zero		1


	//   ....[118]....
        /*0868*/ 	.word	0x00007360
        /*086c*/ 	.word	0x000000cc
        /*0870*/ 	.word	0x000000e0
        /*0874*/ 	.short	0x010a
        /*0876*/ 	.byte	0xff
	.zero		1


	//   ....[119]....
        /*0878*/ 	.word	0x00007430
        /*087c*/ 	.word	0x000000cc
        /*0880*/ 	.word	0x000000e0
        /*0884*/ 	.short	0x010a
        /*0886*/ 	.byte	0xff
	.zero		1


	//   ....[120]....
        /*0888*/ 	.word	0x00007570
        /*088c*/ 	.word	0x00000003
        /*0890*/ 	.word	0x00000000
        /*0894*/ 	.short	0x0101
        /*0896*/ 	.byte	0xff
	.zero		1


	//   ....[121]....
        /*0898*/ 	.word	0x00008910
        /*089c*/ 	.word	0x00000000
        /*08a0*/ 	.word	0x000000e0
        /*08a4*/ 	.short	0x010a
        /*08a6*/ 	.byte	0xff
	.zero		1


	//   ....[122]....
        /*08a8*/ 	.word	0x000089e0
        /*08ac*/ 	.word	0x00000000
        /*08b0*/ 	.word	0x000000e0
        /*08b4*/ 	.short	0x010a
        /*08b6*/ 	.byte	0xff
	.zero		1


	//   ....[123]....
        /*08b8*/ 	.word	0x00008b40
        /*08bc*/ 	.word	0x00000000
        /*08c0*/ 	.word	0x00000000
        /*08c4*/ 	.short	0x0101
        /*08c6*/ 	.byte	0xff
	.zero		1


	//   ....[124]....
        /*08c8*/ 	.word	0x00009ef0
        /*08cc*/ 	.word	0x00000000
        /*08d0*/ 	.word	0x000000e0
        /*08d4*/ 	.short	0x010a
        /*08d6*/ 	.byte	0xff
	.zero		1


	//   ....[125]....
        /*08d8*/ 	.word	0x00009fc0
        /*08dc*/ 	.word	0x00000000
        /*08e0*/ 	.word	0x000000e0
        /*08e4*/ 	.short	0x010a
        /*08e6*/ 	.byte	0xff
	.zero		1


	//   ....[126]....
        /*08e8*/ 	.word	0x0000a120
        /*08ec*/ 	.word	0x00000000
        /*08f0*/ 	.word	0x00000000
        /*08f4*/ 	.short	0x0101
        /*08f6*/ 	.byte	0xff
	.zero		1


	//   ....[127]....
        /*08f8*/ 	.word	0x0000a610
        /*08fc*/ 	.word	0x000000ff
        /*0900*/ 	.word	0x00000000
        /*0904*/ 	.short	0x0101
        /*0906*/ 	.byte	0x05
	.zero		1


	//   ....[128]....
        /*0908*/ 	.word	0x0000b590
        /*090c*/ 	.word	0x00000003
        /*0910*/ 	.word	0x00000180
        /*0914*/ 	.short	0x010a
        /*0916*/ 	.byte	0xff
	.zero		1


	//   ....[129]....
        /*0918*/ 	.word	0x0000b5f0
        /*091c*/ 	.word	0x00000002
        /*0920*/ 	.word	0x00000070
        /*0924*/ 	.short	0x010a
        /*0926*/ 	.byte	0xff
	.zero		1


	//   ....[130]....
        /*0928*/ 	.word	0x0000b650
        /*092c*/ 	.word	0x00000002
        /*0930*/ 	.word	0x00000070
        /*0934*/ 	.short	0x010a
        /*0936*/ 	.byte	0xff
	.zero		1


	//   ....[131]....
        /*0938*/ 	.word	0x0000b6a0
        /*093c*/ 	.word	0x00000002
        /*0940*/ 	.word	0x00000130
        /*0944*/ 	.short	0x010a
        /*0946*/ 	.byte	0xff
	.zero		1


	//   ....[132]....
        /*0948*/ 	.word	0x0000b700
        /*094c*/ 	.word	0x00000000
        /*0950*/ 	.word	0x00000000
        /*0954*/ 	.short	0x010a
        /*0956*/ 	.byte	0xff
	.zero		1


	//   ....[133]....
        /*0958*/ 	.word	0x0000b760
        /*095c*/ 	.word	0x00000000
        /*0960*/ 	.word	0x00000000
        /*0964*/ 	.short	0x010a
        /*0966*/ 	.byte	0xff
	.zero		1


	//   ....[134]....
        /*0968*/ 	.word	0x0000b7c0
        /*096c*/ 	.word	0x00000000
        /*0970*/ 	.word	0x00000000
        /*0974*/ 	.short	0x010a
        /*0976*/ 	.byte	0xff
	.zero		1


	//   ....[135]....
        /*0978*/ 	.word	0x0000b820
        /*097c*/ 	.word	0x00000000
        /*0980*/ 	.word	0x00000000
        /*0984*/ 	.short	0x010a
        /*0986*/ 	.byte	0xff
	.zero		1


	//   ....[136]....
        /*0988*/ 	.word	0x0000b880
        /*098c*/ 	.word	0x00000000
        /*0990*/ 	.word	0x00000000
        /*0994*/ 	.short	0x010a
        /*0996*/ 	.byte	0xff
	.zero		1


	//   ....[137]....
        /*0998*/ 	.word	0x0000b8e0
        /*099c*/ 	.word	0x00000000
        /*09a0*/ 	.word	0x00000000
        /*09a4*/ 	.short	0x010a
        /*09a6*/ 	.byte	0xff
	.zero		1


	//   ....[138]....
        /*09a8*/ 	.word	0x0000b940
        /*09ac*/ 	.word	0x00000000
        /*09b0*/ 	.word	0x00000000
        /*09b4*/ 	.short	0x010a
        /*09b6*/ 	.byte	0xff
	.zero		1


	//   ....[139]....
        /*09b8*/ 	.word	0x0000b9a0
        /*09bc*/ 	.word	0x00000000
        /*09c0*/ 	.word	0x00000000
        /*09c4*/ 	.short	0x010a
        /*09c6*/ 	.byte	0xff
	.zero		1


	//   ....[140]....
        /*09c8*/ 	.word	0x0000ba00
        /*09cc*/ 	.word	0x00000000
        /*09d0*/ 	.word	0x00000000
        /*09d4*/ 	.short	0x010a
        /*09d6*/ 	.byte	0xff
	.zero		1


	//   ....[141]....
        /*09d8*/ 	.word	0x0000ba60
        /*09dc*/ 	.word	0x00000000
        /*09e0*/ 	.word	0x00000000
        /*09e4*/ 	.short	0x010a
        /*09e6*/ 	.byte	0xff
	.zero		1


	//   ....[142]....
        /*09e8*/ 	.word	0x0000bac0
        /*09ec*/ 	.word	0x00000000
        /*09f0*/ 	.word	0x00000000
        /*09f4*/ 	.short	0x010a
        /*09f6*/ 	.byte	0xff
	.zero		1


	//   ....[143]....
        /*09f8*/ 	.word	0x0000bb20
        /*09fc*/ 	.word	0x00000000
        /*0a00*/ 	.word	0x00000000
        /*0a04*/ 	.short	0x010a
        /*0a06*/ 	.byte	0xff
	.zero		1


	//   ....[144]....
        /*0a08*/ 	.word	0x0000bb80
        /*0a0c*/ 	.word	0x00000000
        /*0a10*/ 	.word	0x00000000
        /*0a14*/ 	.short	0x010a
        /*0a16*/ 	.byte	0xff
	.zero		1


	//   ....[145]....
        /*0a18*/ 	.word	0x0000bbd0
        /*0a1c*/ 	.word	0x00000000
        /*0a20*/ 	.word	0x00000170
        /*0a24*/ 	.short	0x010a
        /*0a26*/ 	.byte	0xff
	.zero		1


	//   ....[146]....
        /*0a28*/ 	.word	0x0000bc30
        /*0a2c*/ 	.word	0x00000000
        /*0a30*/ 	.word	0x00000140
        /*0a34*/ 	.short	0x010a
        /*0a36*/ 	.byte	0xff
	.zero		1


	//   ....[147]....
        /*0a38*/ 	.word	0x0000bc80
        /*0a3c*/ 	.word	0x00000000
        /*0a40*/ 	.word	0x00000130
        /*0a44*/ 	.short	0x010a
        /*0a46*/ 	.byte	0xff
	.zero		1


	//   ....[148]....
        /*0a48*/ 	.word	0x0000bce0
        /*0a4c*/ 	.word	0x00000000
        /*0a50*/ 	.word	0x00000140
        /*0a54*/ 	.short	0x010a
        /*0a56*/ 	.byte	0xff
	.zero		1


	//   ....[149]....
        /*0a58*/ 	.word	0x0000bd30
        /*0a5c*/ 	.word	0x00000000
        /*0a60*/ 	.word	0x00000130
        /*0a64*/ 	.short	0x010a
        /*0a66*/ 	.byte	0xff
	.zero		1


	//   ....[150]....
        /*0a68*/ 	.word	0x0000bd90
        /*0a6c*/ 	.word	0x00000003
        /*0a70*/ 	.word	0x00000160
        /*0a74*/ 	.short	0x010a
        /*0a76*/ 	.byte	0xff
	.zero		1


	//   ....[151]....
        /*0a78*/ 	.word	0x0000bdf0
        /*0a7c*/ 	.word	0x00000000
        /*0a80*/ 	.word	0x00000000
        /*0a84*/ 	.short	0x010a
        /*0a86*/ 	.byte	0xff
	.zero		1


	//   ....[152]....
        /*0a88*/ 	.word	0x0000be50
        /*0a8c*/ 	.word	0x00000000
        /*0a90*/ 	.word	0x00000000
        /*0a94*/ 	.short	0x010a
        /*0a96*/ 	.byte	0xff
	.zero		1


	//   ....[153]....
        /*0a98*/ 	.word	0x0000beb0
        /*0a9c*/ 	.word	0x00000000
        /*0aa0*/ 	.word	0x00000000
        /*0aa4*/ 	.short	0x010a
        /*0aa6*/ 	.byte	0xff
	.zero		1


	//   ....[154]....
        /*0aa8*/ 	.word	0x0000bf00
        /*0aac*/ 	.word	0x00000000
        /*0ab0*/ 	.word	0x00000130
        /*0ab4*/ 	.short	0x010a
        /*0ab6*/ 	.byte	0xff
	.zero		1


	//   ....[155]....
        /*0ab8*/ 	.word	0x0000bf60
        /*0abc*/ 	.word	0x00000000
        /*0ac0*/ 	.word	0x00000128
        /*0ac4*/ 	.short	0x010a
        /*0ac6*/ 	.byte	0xff
	.zero		1


	//   ....[156]....
        /*0ac8*/ 	.word	0x0000bfc0
        /*0acc*/ 	.word	0x00000003
        /*0ad0*/ 	.word	0x00000100
        /*0ad4*/ 	.short	0x010a
        /*0ad6*/ 	.byte	0xff
	.zero		1


	//   ....[157]....
        /*0ad8*/ 	.word	0x0000c020
        /*0adc*/ 	.word	0x00000003
        /*0ae0*/ 	.word	0x00000108
        /*0ae4*/ 	.short	0x010a
        /*0ae6*/ 	.byte	0xff
	.zero		1


	//   ....[158]....
        /*0ae8*/ 	.word	0x0000c080
        /*0aec*/ 	.word	0x00000003
        /*0af0*/ 	.word	0x00000110
        /*0af4*/ 	.short	0x010a
        /*0af6*/ 	.byte	0xff
	.zero		1


	//   ....[159]....
        /*0af8*/ 	.word	0x0000c0e0
        /*0afc*/ 	.word	0x00000003
        /*0b00*/ 	.word	0x00000118
        /*0b04*/ 	.short	0x010a
        /*0b06*/ 	.byte	0xff
	.zero		1


	//   ....[160]....
        /*0b08*/ 	.word	0x0000c140
        /*0b0c*/ 	.word	0x00000000
        /*0b10*/ 	.word	0x00000100
        /*0b14*/ 	.short	0x010a
        /*0b16*/ 	.byte	0xff
	.zero		1


	//   ....[161]....
        /*0b18*/ 	.word	0x0000c1a0
        /*0b1c*/ 	.word	0x00000000
        /*0b20*/ 	.word	0x00000108
        /*0b24*/ 	.short	0x010a
        /*0b26*/ 	.byte	0xff
	.zero		1


	//   ....[162]....
        /*0b28*/ 	.word	0x0000c200
        /*0b2c*/ 	.word	0x00000000
        /*0b30*/ 	.word	0x00000110
        /*0b34*/ 	.short	0x010a
        /*0b36*/ 	.byte	0xff
	.zero		1


	//   ....[163]....
        /*0b38*/ 	.word	0x0000c250
        /*0b3c*/ 	.word	0x00000000
        /*0b40*/ 	.word	0x00000130
        /*0b44*/ 	.short	0x010a
        /*0b46*/ 	.byte	0xff
	.zero		1


	//   ....[164]....
        /*0b48*/ 	.word	0x0000c2a0
        /*0b4c*/ 	.word	0x00000003
        /*0b50*/ 	.word	0x000000e0
        /*0b54*/ 	.short	0x010a
        /*0b56*/ 	.byte	0xff
	.zero		1


	//   ....[165]....
        /*0b58*/ 	.word	0x0000c2f0
        /*0b5c*/ 	.word	0x000000c1
        /*0b60*/ 	.word	0x00000150
        /*0b64*/ 	.short	0x010a
        /*0b66*/ 	.byte	0xff
	.zero		1


	//   ....[166]....
        /*0b68*/ 	.word	0x0000c340
        /*0b6c*/ 	.word	0x000000cc
        /*0b70*/ 	.word	0x000000e0
        /*0b74*/ 	.short	0x010a
        /*0b76*/ 	.byte	0xff
	.zero		1


	//   ....[167]....
        /*0b78*/ 	.word	0x0000c390
        /*0b7c*/ 	.word	0x00000000
        /*0b80*/ 	.word	0x000000e0
        /*0b84*/ 	.short	0x010a
        /*0b86*/ 	.byte	0xff
	.zero		1


	//   ....[168]....
        /*0b88*/ 	.word	0x0000c3e0
        /*0b8c*/ 	.word	0x00000000
        /*0b90*/ 	.word	0x000000e0
        /*0b94*/ 	.short	0x010a
        /*0b96*/ 	.byte	0xff
	.zero		1


	//----- nvinfo : EIATTR_NUM_MBARRIERS
	.align		4
.L_48:
        /*0b98*/ 	.byte	0x03, 0x38
        /*0b9a*/ 	.short	0x0032


	//----- nvinfo : EIATTR_EXIT_INSTR_OFFSETS
	.align		4
        /*0b9c*/ 	.byte	0x04, 0x1c
        /*0b9e*/ 	.short	(.L_50 - .L_49)


	//   ....[0]....
.L_49:
        /*0ba0*/ 	.word	0x00002bd0


	//   ....[1]....
        /*0ba4*/ 	.word	0x000030c0


	//   ....[2]....
        /*0ba8*/ 	.word	0x00003120


	//   ....[3]....
        /*0bac*/ 	.word	0x00003db0


	//   ....[4]....
        /*0bb0*/ 	.word	0x00004e10


	//   ....[5]....
        /*0bb4*/ 	.word	0x00004e50


	//   ....[6]....
        /*0bb8*/ 	.word	0x0000b580


	//----- nvinfo : EIATTR_MAX_THREADS
	.align		4
.L_50:
        /*0bbc*/ 	.byte	0x04, 0x05
        /*0bbe*/ 	.short	(.L_52 - .L_51)
.L_51:
        /*0bc0*/ 	.word	0x00000100
        /*0bc4*/ 	.word	0x00000001
        /*0bc8*/ 	.word	0x00000001


	//----- nvinfo : EIATTR_CRS_STACK_SIZE
	.align		4
.L_52:
        /*0bcc*/ 	.byte	0x04, 0x1e
        /*0bce*/ 	.short	(.L_54 - .L_53)
.L_53:
        /*0bd0*/ 	.word	0x00000000


	//----- nvinfo : EIATTR_CBANK_PARAM_SIZE
	.align		4
.L_54:
        /*0bd4*/ 	.byte	0x03, 0x19
        /*0bd6*/ 	.short	0x0800


	//----- nvinfo : EIATTR_PARAM_CBANK
	.align		4
        /*0bd8*/ 	.byte	0x04, 0x0a
        /*0bda*/ 	.short	(.L_56 - .L_55)
	.align		4
.L_55:
        /*0bdc*/ 	.word	index@(.nv.constant0._ZN7cutlass13device_kernelINS_4gemm6kernel13GemmUniversalIN4cute5tupleIJiiiiEEENS1_10collective13CollectiveMmaINS1_35MainloopSm100TmaUmmaWarpSpecializedILi14ELi2ELi2ENS5_IJNS4_1CILi1EEESB_SB_EEEEENS5_IJNSA_ILi128EEENSA_ILi256EEENSA_ILi32EEEEEENS_12float_e4m3_tENS5_IJlSB_lEEESI_SJ_NS4_8TiledMMAINS4_8MMA_AtomIJNS4_10MMA_TraitsINS4_19SM100_MMA_F8F6F4_SSEJSI_SI_fSE_SF_NS4_17integral_constantINS4_4UMMA5MajorELSQ_0EEESR_NSO_INSP_7ScaleInELSS_0EEEST_EEEEEENS4_6LayoutISC_NS5_IJNSA_ILi0EEESX_SX_EEEEENS5_IJNS4_10UnderscoreES10_S10_EEEEENS4_13SM90_TMA_LOADENS4_14ComposedLayoutINS4_7SwizzleILi1ELi4ELi3EEENS4_18smem_ptr_flag_bitsILi8EEENSW_INS5_IJNSA_ILi8EEESG_EEENS5_IJSG_SB_EEEEEEEvNS4_8identityES13_S1D_vS1E_EENS_8epilogue10collective18CollectiveEpilogueINS1G_23Sm100TmaWarpSpecializedILi4ELi2ELi64ELb0ELb0EEEJSH_NS5_IJNSW_ISE_SB_EENSW_INSA_ILi64EEESB_EEEEESI_SJ_SI_SJ_NS1G_6fusion15FusionCallbacksIS1K_NS1P_17LinearCombinationISI_fSI_fLNS_15FloatRoundStyleE2EEESH_S1O_JEEENS4_5SM1004TMEM4LOAD26SM100_TMEM_LOAD_32dp32b64xES13_NS14_INS15_ILi2ELi4ELi3EEES18_NSW_INS5_IJS19_S1M_EEENS5_IJS1M_SB_EEEEEEENS4_39AutoVectorizingCopyWithAssumedAlignmentILi128EEENS4_14SM90_TMA_STOREES23_S25_S25_EEEvvEEEEvNT_6ParamsE)
        /*0be0*/ 	.short	0x0380
        /*0be2*/ 	.short	0x0800


	//----- nvinfo : EIATTR_SW_WAR
	.align		4
.L_56:
        /*0be4*/ 	.byte	0x04, 0x36
        /*0be6*/ 	.short	(.L_58 - .L_57)
.L_57:
        /*0be8*/ 	.word	0x00000008
.L_58:


//--------------------- .nv.callgraph             --------------------------
	.section	.nv.callgraph,"",@"SHT_CUDA_CALLGRAPH"
	.align	4
	.sectionentsize	8
	.align		4
        /*0000*/ 	.word	0x00000000
	.align		4
        /*0004*/ 	.word	0xffffffff
	.align		4
        /*0008*/ 	.word	index@(_ZN7cutlass13device_kernelINS_4gemm6kernel13GemmUniversalIN4cute5tupleIJiiiiEEENS1_10collective13CollectiveMmaINS1_35MainloopSm100TmaUmmaWarpSpecializedILi14ELi2ELi2ENS5_IJNS4_1CILi1EEESB_SB_EEEEENS5_IJNSA_ILi128EEENSA_ILi256EEENSA_ILi32EEEEEENS_12float_e4m3_tENS5_IJlSB_lEEESI_SJ_NS4_8TiledMMAINS4_8MMA_AtomIJNS4_10MMA_TraitsINS4_19SM100_MMA_F8F6F4_SSEJSI_SI_fSE_SF_NS4_17integral_constantINS4_4UMMA5MajorELSQ_0EEESR_NSO_INSP_7ScaleInELSS_0EEEST_EEEEEENS4_6LayoutISC_NS5_IJNSA_ILi0EEESX_SX_EEEEENS5_IJNS4_10UnderscoreES10_S10_EEEEENS4_13SM90_TMA_LOADENS4_14ComposedLayoutINS4_7SwizzleILi1ELi4ELi3EEENS4_18smem_ptr_flag_bitsILi8EEENSW_INS5_IJNSA_ILi8EEESG_EEENS5_IJSG_SB_EEEEEEEvNS4_8identityES13_S1D_vS1E_EENS_8epilogue10collective18CollectiveEpilogueINS1G_23Sm100TmaWarpSpecializedILi4ELi2ELi64ELb0ELb0EEEJSH_NS5_IJNSW_ISE_SB_EENSW_INSA_ILi64EEESB_EEEEESI_SJ_SI_SJ_NS1G_6fusion15FusionCallbacksIS1K_NS1P_17LinearCombinationISI_fSI_fLNS_15FloatRoundStyleE2EEESH_S1O_JEEENS4_5SM1004TMEM4LOAD26SM100_TMEM_LOAD_32dp32b64xES13_NS14_INS15_ILi2ELi4ELi3EEES18_NSW_INS5_IJS19_S1M_EEENS5_IJS1M_SB_EEEEEEENS4_39AutoVectorizingCopyWithAssumedAlignmentILi128EEENS4_14SM90_TMA_STOREES23_S25_S25_EEEvvEEEEvNT_6ParamsE)
	.align		4
        /*000c*/ 	.word	index@(__assertfail)
	.align		4
        /*0010*/ 	.word	0x00000000
	.align		4
        /*0014*/ 	.word	0xfffffffe
	.align		4
        /*0018*/ 	.word	0x00000000
	.align		4
        /*001c*/ 	.word	0xfffffffd
	.align		4
        /*0020*/ 	.word	0x00000000
	.align		4
        /*0024*/ 	.word	0xfffffffc


//--------------------- .nv.constant4             --------------------------
	.section	.nv.constant4,"a",@progbits
	.align	8
	.align		8
.nv.constant4:
        /*0000*/ 	.dword	__assertfail
	.align		8
        /*0008*/ 	.dword	__unnamed_1
	.align		8
        /*0010*/ 	.dword	__unnamed_2
	.align		8
        /*0018*/ 	.dword	__unnamed_3
	.align		8
        /*0020*/ 	.dword	_ZN40_INTERNAL_2e5f34fb_4_k_cu_c656f6a9_289074cuda3std3__45__cpo5beginE
	.align		8
        /*0028*/ 	.dword	_ZN40_INTERNAL_2e5f34fb_4_k_cu_c656f6a9_289074cuda3std3__45__cpo3endE
	.align		8
        /*0030*/ 	.dword	_ZN40_INTERNAL_2e5f34fb_4_k_cu_c656f6a9_289074cuda3std3__45__cpo6cbeginE
	.align		8
        /*0038*/ 	.dword	_ZN40_INTERNAL_2e5f34fb_4_k_cu_c656f6a9_289074cuda3std3__45__cpo4cendE
	.align		8
        /*0040*/ 	.dword	_ZN40_INTERNAL_2e5f34fb_4_k_cu_c656f6a9_289074cuda3std3__442_GLOBAL__N__2e5f34fb_4_k_cu_c656f6a9_289076ignoreE
	.align		8
        /*0048*/ 	.dword	_ZN40_INTERNAL_2e5f34fb_4_k_cu_c656f6a9_289074cuda3std3__419piecewise_constructE
	.align		8
        /*0050*/ 	.dword	_ZN40_INTERNAL_2e5f34fb_4_k_cu_c656f6a9_289074cuda3std3__48in_placeE
	.align		8
        /*0058*/ 	.dword	_ZN40_INTERNAL_2e5f34fb_4_k_cu_c656f6a9_289074cuda3std6ranges3__45__cpo4swapE
	.align		8
        /*0060*/ 	.dword	_ZN40_INTERNAL_2e5f34fb_4_k_cu_c656f6a9_289074cuda3std6ranges3__45__cpo9iter_moveE
	.align		8
        /*0068*/ 	.dword	_ZN40_INTERNAL_2e5f34fb_4_k_cu_c656f6a9_289074cute7productE
	.align		8
        /*0070*/ 	.dword	_ZN40_INTERNAL_2e5f34fb_4_k_cu_c656f6a9_289074cute1_E
	.align		8
        /*0078*/ 	.dword	$str$25
	.align		8
        /*0080*/ 	.dword	$str$26
	.align		8
        /*0088*/ 	.dword	$str$27
	.align		8
        /*0090*/ 	.dword	$str$28


//--------------------- .text._ZN7cutlass13device_kernelINS_4gemm6kernel13GemmUniversalIN4cute5tupleIJiiiiEEENS1_10collective13CollectiveMmaINS1_35MainloopSm100TmaUmmaWarpSpecializedILi14ELi2ELi2ENS5_IJNS4_1CILi1EEESB_SB_EEEEENS5_IJNSA_ILi128EEENSA_ILi256EEENSA_ILi32EEEEEENS_12float_e4m3_tENS5_IJlSB_lEEESI_SJ_NS4_8TiledMMAINS4_8MMA_AtomIJNS4_10MMA_TraitsINS4_19SM100_MMA_F8F6F4_SSEJSI_SI_fSE_SF_NS4_17integral_constantINS4_4UMMA5MajorELSQ_0EEESR_NSO_INSP_7ScaleInELSS_0EEEST_EEEEEENS4_6LayoutISC_NS5_IJNSA_ILi0EEESX_SX_EEEEENS5_IJNS4_10UnderscoreES10_S10_EEEEENS4_13SM90_TMA_LOADENS4_14ComposedLayoutINS4_7SwizzleILi1ELi4ELi3EEENS4_18smem_ptr_flag_bitsILi8EEENSW_INS5_IJNSA_ILi8EEESG_EEENS5_IJSG_SB_EEEEEEEvNS4_8identityES13_S1D_vS1E_EENS_8epilogue10collective18CollectiveEpilogueINS1G_23Sm100TmaWarpSpecializedILi4ELi2ELi64ELb0ELb0EEEJSH_NS5_IJNSW_ISE_SB_EENSW_INSA_ILi64EEESB_EEEEESI_SJ_SI_SJ_NS1G_6fusion15FusionCallbacksIS1K_NS1P_17LinearCombinationISI_fSI_fLNS_15FloatRoundStyleE2EEESH_S1O_JEEENS4_5SM1004TMEM4LOAD26SM100_TMEM_LOAD_32dp32b64xES13_NS14_INS15_ILi2ELi4ELi3EEES18_NSW_INS5_IJS19_S1M_EEENS5_IJS1M_SB_EEEEEEENS4_39AutoVectorizingCopyWithAssumedAlignmentILi128EEENS4_14SM90_TMA_STOREES23_S25_S25_EEEvvEEEEvNT_6ParamsE --------------------------
	.section	.text._ZN7cutlass13device_kernelINS_4gemm6kernel13GemmUniversalIN4cute5tupleIJiiiiEEENS1_10collective13CollectiveMmaINS1_35MainloopSm100TmaUmmaWarpSpecializedILi14ELi2ELi2ENS5_IJNS4_1CILi1EEESB_SB_EEEEENS5_IJNSA_ILi128EEENSA_ILi256EEENSA_ILi32EEEEEENS_12float_e4m3_tENS5_IJlSB_lEEESI_SJ_NS4_8TiledMMAINS4_8MMA_AtomIJNS4_10MMA_TraitsINS4_19SM100_MMA_F8F6F4_SSEJSI_SI_fSE_SF_NS4_17integral_constantINS4_4UMMA5MajorELSQ_0EEESR_NSO_INSP_7ScaleInELSS_0EEEST_EEEEEENS4_6LayoutISC_NS5_IJNSA_ILi0EEESX_SX_EEEEENS5_IJNS4_10UnderscoreES10_S10_EEEEENS4_13SM90_TMA_LOADENS4_14ComposedLayoutINS4_7SwizzleILi1ELi4ELi3EEENS4_18smem_ptr_flag_bitsILi8EEENSW_INS5_IJNSA_ILi8EEESG_EEENS5_IJSG_SB_EEEEEEEvNS4_8identityES13_S1D_vS1E_EENS_8epilogue10collective18CollectiveEpilogueINS1G_23Sm100TmaWarpSpecializedILi4ELi2ELi64ELb0ELb0EEEJSH_NS5_IJNSW_ISE_SB_EENSW_INSA_ILi64EEESB_EEEEESI_SJ_SI_SJ_NS1G_6fusion15FusionCallbacksIS1K_NS1P_17LinearCombinationISI_fSI_fLNS_15FloatRoundStyleE2EEESH_S1O_JEEENS4_5SM1004TMEM4LOAD26SM100_TMEM_LOAD_32dp32b64xES13_NS14_INS15_ILi2ELi4ELi3EEES18_NSW_INS5_IJS19_S1M_EEENS5_IJS1M_SB_EEEEEEENS4_39AutoVectorizingCopyWithAssumedAlignmentILi128EEENS4_14SM90_TMA_STOREES23_S25_S25_EEEvvEEEEvNT_6ParamsE,"ax",@progbits
	.align	128
.text._ZN7cutlass13device_kernelINS_4gemm6kernel13GemmUniversalIN4cute5tupleIJiiiiEEENS1_10collective13CollectiveMmaINS1_35MainloopSm100TmaUmmaWarpSpecializedILi14ELi2ELi2ENS5_IJNS4_1CILi1EEESB_SB_EEEEENS5_IJNSA_ILi128EEENSA_ILi256EEENSA_ILi32EEEEEENS_12float_e4m3_tENS5_IJlSB_lEEESI_SJ_NS4_8TiledMMAINS4_8MMA_AtomIJNS4_10MMA_TraitsINS4_19SM100_MMA_F8F6F4_SSEJSI_SI_fSE_SF_NS4_17integral_constantINS4_4UMMA5MajorELSQ_0EEESR_NSO_INSP_7ScaleInELSS_0EEEST_EEEEEENS4_6LayoutISC_NS5_IJNSA_ILi0EEESX_SX_EEEEENS5_IJNS4_10UnderscoreES10_S10_EEEEENS4_13SM90_TMA_LOADENS4_14ComposedLayoutINS4_7SwizzleILi1ELi4ELi3EEENS4_18smem_ptr_flag_bitsILi8EEENSW_INS5_IJNSA_ILi8EEESG_EEENS5_IJSG_SB_EEEEEEEvNS4_8identityES13_S1D_vS1E_EENS_8epilogue10collective18CollectiveEpilogueINS1G_23Sm100TmaWarpSpecializedILi4ELi2ELi64ELb0ELb0EEEJSH_NS5_IJNSW_ISE_SB_EENSW_INSA_ILi64EEESB_EEEEESI_SJ_SI_SJ_NS1G_6fusion15FusionCallbacksIS1K_NS1P_17LinearCombinationISI_fSI_fLNS_15FloatRoundStyleE2EEESH_S1O_JEEENS4_5SM1004TMEM4LOAD26SM100_TMEM_LOAD_32dp32b64xES13_NS14_INS15_ILi2ELi4ELi3EEES18_NSW_INS5_IJS19_S1M_EEENS5_IJS1M_SB_EEEEEEENS4_39AutoVectorizingCopyWithAssumedAlignmentILi128EEENS4_14SM90_TMA_STOREES23_S25_S25_EEEvvEEEEvNT_6ParamsE:
        .type           _ZN7cutlass13device_kernelINS_4gemm6kernel13GemmUniversalIN4cute5tupleIJiiiiEEENS1_10collective13CollectiveMmaINS1_35MainloopSm100TmaUmmaWarpSpecializedILi14ELi2ELi2ENS5_IJNS4_1CILi1EEESB_SB_EEEEENS5_IJNSA_ILi128EEENSA_ILi256EEENSA_ILi32EEEEEENS_12float_e4m3_tENS5_IJlSB_lEEESI_SJ_NS4_8TiledMMAINS4_8MMA_AtomIJNS4_10MMA_TraitsINS4_19SM100_MMA_F8F6F4_SSEJSI_SI_fSE_SF_NS4_17integral_constantINS4_4UMMA5MajorELSQ_0EEESR_NSO_INSP_7ScaleInELSS_0EEEST_EEEEEENS4_6LayoutISC_NS5_IJNSA_ILi0EEESX_SX_EEEEENS5_IJNS4_10UnderscoreES10_S10_EEEEENS4_13SM90_TMA_LOADENS4_14ComposedLayoutINS4_7SwizzleILi1ELi4ELi3EEENS4_18smem_ptr_flag_bitsILi8EEENSW_INS5_IJNSA_ILi8EEESG_EEENS5_IJSG_SB_EEEEEEEvNS4_8identityES13_S1D_vS1E_EENS_8epilogue10collective18CollectiveEpilogueINS1G_23Sm100TmaWarpSpecializedILi4ELi2ELi64ELb0ELb0EEEJSH_NS5_IJNSW_ISE_SB_EENSW_INSA_ILi64EEESB_EEEEESI_SJ_SI_SJ_NS1G_6fusion15FusionCallbacksIS1K_NS1P_17LinearCombinationISI_fSI_fLNS_15FloatRoundStyleE2EEESH_S1O_JEEENS4_5SM1004TMEM4LOAD26SM100_TMEM_LOAD_32dp32b64xES13_NS14_INS15_ILi2ELi4ELi3EEES18_NSW_INS5_IJS19_S1M_EEENS5_IJS1M_SB_EEEEEEENS4_39AutoVectorizingCopyWithAssumedAlignmentILi128EEENS4_14SM90_TMA_STOREES23_S25_S25_EEEvvEEEEvNT_6ParamsE,@function
        .size           _ZN7cutlass13device_kernelINS_4gemm6kernel13GemmUniversalIN4cute5tupleIJiiiiEEENS1_10collective13CollectiveMmaINS1_35MainloopSm100TmaUmmaWarpSpecializedILi14ELi2ELi2ENS5_IJNS4_1CILi1EEESB_SB_EEEEENS5_IJNSA_ILi128EEENSA_ILi256EEENSA_ILi32EEEEEENS_12float_e4m3_tENS5_IJlSB_lEEESI_SJ_NS4_8TiledMMAINS4_8MMA_AtomIJNS4_10MMA_TraitsINS4_19SM100_MMA_F8F6F4_SSEJSI_SI_fSE_SF_NS4_17integral_constantINS4_4UMMA5MajorELSQ_0EEESR_NSO_INSP_7ScaleInELSS_0EEEST_EEEEEENS4_6LayoutISC_NS5_IJNSA_ILi0EEESX_SX_EEEEENS5_IJNS4_10UnderscoreES10_S10_EEEEENS4_13SM90_TMA_LOADENS4_14ComposedLayoutINS4_7SwizzleILi1ELi4ELi3EEENS4_18smem_ptr_flag_bitsILi8EEENSW_INS5_IJNSA_ILi8EEESG_EEENS5_IJSG_SB_EEEEEEEvNS4_8identityES13_S1D_vS1E_EENS_8epilogue10collective18CollectiveEpilogueINS1G_23Sm100TmaWarpSpecializedILi4ELi2ELi64ELb0ELb0EEEJSH_NS5_IJNSW_ISE_SB_EENSW_INSA_ILi64EEESB_EEEEESI_SJ_SI_SJ_NS1G_6fusion15FusionCallbacksIS1K_NS1P_17LinearCombinationISI_fSI_fLNS_15FloatRoundStyleE2EEESH_S1O_JEEENS4_5SM1004TMEM4LOAD26SM100_TMEM_LOAD_32dp32b64xES13_NS14_INS15_ILi2ELi4ELi3EEES18_NSW_INS5_IJS19_S1M_EEENS5_IJS1M_SB_EEEEEEENS4_39AutoVectorizingCopyWithAssumedAlignmentILi128EEENS4_14SM90_TMA_STOREES23_S25_S25_EEEvvEEEEvNT_6ParamsE,(.L_x_198 - _ZN7cutlass13device_kernelINS_4gemm6kernel13GemmUniversalIN4cute5tupleIJiiiiEEENS1_10collective13CollectiveMmaINS1_35MainloopSm100TmaUmmaWarpSpecializedILi14ELi2ELi2ENS5_IJNS4_1CILi1EEESB_SB_EEEEENS5_IJNSA_ILi128EEENSA_ILi256EEENSA_ILi32EEEEEENS_12float_e4m3_tENS5_IJlSB_lEEESI_SJ_NS4_8TiledMMAINS4_8MMA_AtomIJNS4_10MMA_TraitsINS4_19SM100_MMA_F8F6F4_SSEJSI_SI_fSE_SF_NS4_17integral_constantINS4_4UMMA5MajorELSQ_0EEESR_NSO_INSP_7ScaleInELSS_0EEEST_EEEEEENS4_6LayoutISC_NS5_IJNSA_ILi0EEESX_SX_EEEEENS5_IJNS4_10UnderscoreES10_S10_EEEEENS4_13SM90_TMA_LOADENS4_14ComposedLayoutINS4_7SwizzleILi1ELi4ELi3EEENS4_18smem_ptr_flag_bitsILi8EEENSW_INS5_IJNSA_ILi8EEESG_EEENS5_IJSG_SB_EEEEEEEvNS4_8identityES13_S1D_vS1E_EENS_8epilogue10collective18CollectiveEpilogueINS1G_23Sm100TmaWarpSpecializedILi4ELi2ELi64ELb0ELb0EEEJSH_NS5_IJNSW_ISE_SB_EENSW_INSA_ILi64EEESB_EEEEESI_SJ_SI_SJ_NS1G_6fusion15FusionCallbacksIS1K_NS1P_17LinearCombinationISI_fSI_fLNS_15FloatRoundStyleE2EEESH_S1O_JEEENS4_5SM1004TMEM4LOAD26SM100_TMEM_LOAD_32dp32b64xES13_NS14_INS15_ILi2ELi4ELi3EEES18_NSW_INS5_IJS19_S1M_EEENS5_IJS1M_SB_EEEEEEENS4_39AutoVectorizingCopyWithAssumedAlignmentILi128EEENS4_14SM90_TMA_STOREES23_S25_S25_EEEvvEEEEvNT_6ParamsE)
        .other          _ZN7cutlass13device_kernelINS_4gemm6kernel13GemmUniversalIN4cute5tupleIJiiiiEEENS1_10collective13CollectiveMmaINS1_35MainloopSm100TmaUmmaWarpSpecializedILi14ELi2ELi2ENS5_IJNS4_1CILi1EEESB_SB_EEEEENS5_IJNSA_ILi128EEENSA_ILi256EEENSA_ILi32EEEEEENS_12float_e4m3_tENS5_IJlSB_lEEESI_SJ_NS4_8TiledMMAINS4_8MMA_AtomIJNS4_10MMA_TraitsINS4_19SM100_MMA_F8F6F4_SSEJSI_SI_fSE_SF_NS4_17integral_constantINS4_4UMMA5MajorELSQ_0EEESR_NSO_INSP_7ScaleInELSS_0EEEST_EEEEEENS4_6LayoutISC_NS5_IJNSA_ILi0EEESX_SX_EEEEENS5_IJNS4_10UnderscoreES10_S10_EEEEENS4_13SM90_TMA_LOADENS4_14ComposedLayoutINS4_7SwizzleILi1ELi4ELi3EEENS4_18smem_ptr_flag_bitsILi8EEENSW_INS5_IJNSA_ILi8EEESG_EEENS5_IJSG_SB_EEEEEEEvNS4_8identityES13_S1D_vS1E_EENS_8epilogue10collective18CollectiveEpilogueINS1G_23Sm100TmaWarpSpecializedILi4ELi2ELi64ELb0ELb0EEEJSH_NS5_IJNSW_ISE_SB_EENSW_INSA_ILi64EEESB_EEEEESI_SJ_SI_SJ_NS1G_6fusion15FusionCallbacksIS1K_NS1P_17LinearCombinationISI_fSI_fLNS_15FloatRoundStyleE2EEESH_S1O_JEEENS4_5SM1004TMEM4LOAD26SM100_TMEM_LOAD_32dp32b64xES13_NS14_INS15_ILi2ELi4ELi3EEES18_NSW_INS5_IJS19_S1M_EEENS5_IJS1M_SB_EEEEEEENS4_39AutoVectorizingCopyWithAssumedAlignmentILi128EEENS4_14SM90_TMA_STOREES23_S25_S25_EEEvvEEEEvNT_6ParamsE,@"STO_CUDA_ENTRY STV_DEFAULT"
_ZN7cutlass13device_kernelINS_4gemm6kernel13GemmUniversalIN4cute5tupleIJiiiiEEENS1_10collective13CollectiveMmaINS1_35MainloopSm100TmaUmmaWarpSpecializedILi14ELi2ELi2ENS5_IJNS4_1CILi1EEESB_SB_EEEEENS5_IJNSA_ILi128EEENSA_ILi256EEENSA_ILi32EEEEEENS_12float_e4m3_tENS5_IJlSB_lEEESI_SJ_NS4_8TiledMMAINS4_8MMA_AtomIJNS4_10MMA_TraitsINS4_19SM100_MMA_F8F6F4_SSEJSI_SI_fSE_SF_NS4_17integral_constantINS4_4UMMA5MajorELSQ_0EEESR_NSO_INSP_7ScaleInELSS_0EEEST_EEEEEENS4_6LayoutISC_NS5_IJNSA_ILi0EEESX_SX_EEEEENS5_IJNS4_10UnderscoreES10_S10_EEEEENS4_13SM90_TMA_LOADENS4_14ComposedLayoutINS4_7SwizzleILi1ELi4ELi3EEENS4_18smem_ptr_flag_bitsILi8EEENSW_INS5_IJNSA_ILi8EEESG_EEENS5_IJSG_SB_EEEEEEEvNS4_8identityES13_S1D_vS1E_EENS_8epilogue10collective18CollectiveEpilogueINS1G_23Sm100TmaWarpSpecializedILi4ELi2ELi64ELb0ELb0EEEJSH_NS5_IJNSW_ISE_SB_EENSW_INSA_ILi64EEESB_EEEEESI_SJ_SI_SJ_NS1G_6fusion15FusionCallbacksIS1K_NS1P_17LinearCombinationISI_fSI_fLNS_15FloatRoundStyleE2EEESH_S1O_JEEENS4_5SM1004TMEM4LOAD26SM100_TMEM_LOAD_32dp32b64xES13_NS14_INS15_ILi2ELi4ELi3EEES18_NSW_INS5_IJS19_S1M_EEENS5_IJS1M_SB_EEEEEEENS4_39AutoVectorizingCopyWithAssumedAlignmentILi128EEENS4_14SM90_TMA_STOREES23_S25_S25_EEEvvEEEEvNT_6ParamsE:
[----:B------:R-:W1:Y:S01]  /*0000*/  LDC R1, c[0x0][0x37c] ;  /* 0x0000df00ff017b82 */ /* 0x000e620000000800 */
[----:B------:R-:W2:Y:S01]  /*0010*/  S2R R185, SR_TID.X ;  /* 0x0000000000b97919 */ /* 0x000ea20000002100 */
[----:B------:R-:W3:Y:S01]  /*0020*/  LDCU.64 UR4, c[0x0][0x890] ;  /* 0x00011200ff0477ac */ /* 0x000ee20008000a00 */
[----:B------:R-:W-:Y:S02]  /*0030*/  PRMT R171, RZ, 0x7610, R171 ;  /* 0x00007610ffab7816 */ /* 0x000fe400000000ab */
[----:B------:R-:W-:Y:S01]  /*0040*/  ELECT P5, URZ, PT ;  /* 0x0000000000ff782f */ /* 0x000fe200038a0000 */
[----:B------:R-:W4:Y:S01]  /*0050*/  LDCU.64 UR46, c[0x0][0x358] ;  /* 0x00006b00ff2e77ac */ /* 0x000f220008000a00 */
[----:B---3--:R-:W-:-:S04]  /*0060*/  UISETP.NE.U32.AND UP0, UPT, UR4, URZ, UPT ;  /* 0x000000ff0400728c */ /* 0x008fc8000bf05070 */
[----:B------:R-:W-:Y:S01]  /*0070*/  UISETP.NE.AND.EX UP0, UPT, UR5, URZ, UPT, UP0 ;  /* 0x000000ff0500728c */ /* 0x000fe2000bf05300 */
[----:B--2---:R-:W-:-:S05]  /*0080*/  SHF.R.U32.HI R173, RZ, 0x5, R185 ;  /* 0x00000005ffad7819 */ /* 0x004fca00000116b9 */
[----:B------:R-:W2:Y:S02]  /*0090*/  SHFL.IDX PT, R0, R173, RZ, 0x1f ;  /* 0x00001fffad007589 */ /* 0x000ea400000e0000 */
[----:B--2---:R-:W-:Y:S01]  /*00a0*/  R2UR UR8, R0 ;  /* 0x00000000000872ca */ /* 0x004fe200000e0000 */
[----:B-1--4-:R-:W-:-:S14]  /*00b0*/  BRA.U UP0, `(.L_x_0) ;  /* 0x00000001002c7547 */ /* 0x012fdc000b800000 */
[----:B------:R-:W1:Y:S02]  /*00c0*/  LDCU.64 UR6, c[0x0][0x888] ;  /* 0x00011100ff0677ac */ /* 0x000e640008000a00 */
[----:B-1----:R-:W-:-:S04]  /*00d0*/  UISETP.NE.U32.AND UP0, UPT, UR6, URZ, UPT ;  /* 0x000000ff0600728c */ /* 0x002fc8000bf05070 */
[----:B------:R-:W-:-:S09]  /*00e0*/  UISETP.NE.AND.EX UP0, UPT, UR7, URZ, UPT, UP0 ;  /* 0x000000ff0700728c */ /* 0x000fd2000bf05300 */
[----:B------:R-:W-:Y:S05]  /*00f0*/  BRA.U !UP0, `(.L_x_1) ;  /* 0x0000000108107547 */ /* 0x000fea000b800000 */
[----:B------:R-:W1:Y:S02]  /*0100*/  LDC.64 R2, c[0x0][0x888] ;  /* 0x00022200ff027b82 */ /* 0x000e640000000a00 */
[----:B-1----:R1:W5:Y:S01]  /*0110*/  LDG.E R81, desc[UR46][R2.64] ;  /* 0x0000002e02517981 */ /* 0x002362000c1e1900 */
[----:B------:R-:W-:Y:S01]  /*0120*/  HFMA2 R171, -RZ, RZ, 0, 5.9604644775390625e-08 ;  /* 0x00000001ffab7431 */ /* 0x000fe200000001ff */
[----:B------:R-:W-:Y:S05]  /*0130*/  BRA `(.L_x_0) ;  /* 0x00000000000c7947 */ /* 0x000fea0003800000 */
.L_x_1:
[----:B------:R-:W1:Y:S01]  /*0140*/  LDCU UR6, c[0x0][0x880] ;  /* 0x00011000ff0677ac */ /* 0x000e620008000800 */
[----:B------:R-:W-:Y:S01]  /*0150*/  HFMA2 R171, -RZ, RZ, 0, 5.9604644775390625e-08 ;  /* 0x00000001ffab7431 */ /* 0x000fe200000001ff */
[----:B-1----:R-:W-:-:S07]  /*0160*/  MOV R81, UR6 ;  /* 0x0000000600517c02 */ /* 0x002fce0008000f00 */
.L_x_0:
[----:B------:R-:W2:Y:S02]  /*0170*/  LDCU.64 UR6, c[0x0][0x8b0] ;  /* 0x00011600ff0677ac */ /* 0x000ea40008000a00 */
[----:B--2---:R-:W-:-:S04]  /*0180*/  UISETP.NE.U32.AND UP0, UPT, UR6, URZ, UPT ;  /* 0x000000ff0600728c */ /* 0x004fc8000bf05070 */
[----:B------:R-:W-:-:S09]  /*0190*/  UISETP.NE.AND.EX UP0, UPT, UR7, URZ, UPT, UP0 ;  /* 0x000000ff0700728c */ /* 0x000fd2000bf05300 */
[----:B------:R-:W-:Y:S05]  /*01a0*/  BRA.U UP0, `(.L_x_2) ;  /* 0x0000000100247547 */ /* 0x000fea000b800000 */
[----:B------:R-:W2:Y:S02]  /*01b0*/  LDCU.64 UR6, c[0x0][0x8a8] ;  /* 0x00011500ff0677ac */ /* 0x000ea40008000a00 */
[----:B--2---:R-:W-:-:S04]  /*01c0*/  UISETP.NE.U32.AND UP0, UPT, UR6, URZ, UPT ;  /* 0x000000ff0600728c */ /* 0x004fc8000bf05070 */
[----:B------:R-:W-:-:S09]  /*01d0*/  UISETP.NE.AND.EX UP0, UPT, UR7, URZ, UPT, UP0 ;  /* 0x000000ff0700728c */ /* 0x000fd2000bf05300 */
[----:B------:R-:W-:Y:S05]  /*01e0*/  BRA.U !UP0, `(.L_x_3) ;  /* 0x00000001080c7547 */ /* 0x000fea000b800000 */
[----:B------:R-:W2:Y:S02]  /*01f0*/  LDC.64 R78, c[0x0][0x8a8] ;  /* 0x00022a00ff4e7b82 */ /* 0x000ea40000000a00 */
[----:B--2---:R2:W5:Y:S01]  /*0200*/  LDG.E R78, desc[UR46][R78.64] ;  /* 0x0000002e4e4e7981 */ /* 0x004562000c1e1900 */
[----:B------:R-:W-:Y:S05]  /*0210*/  BRA `(.L_x_2) ;  /* 0x0000000000087947 */ /* 0x000fea0003800000 */
.L_x_3:
[----:B------:R-:W2:Y:S02]  /*0220*/  LDCU UR6, c[0x0][0x8a0] ;  /* 0x00011400ff0677ac */ /* 0x000ea40008000800 */
[----:B--2---:R-:W-:Y:S02]  /*0230*/  MOV R78, UR6 ;  /* 0x00000006004e7c02 */ /* 0x004fe40008000f00 */
.L_x_2:
[----:B------:R-:W-:Y:S01]  /*0240*/  IMAD.U32 R0, RZ, RZ, UR8 ;  /* 0x00000008ff007e24 */ /* 0x000fe2000f8e00ff */
[----:B------:R-:W-:Y:S04]  /*0250*/  BSSY.RECONVERGENT B0, `(.L_x_4) ;  /* 0x000000c000007945 */ /* 0x000fe80003800200 */
[C---:B------:R-:W-:Y:S02]  /*0260*/  ISETP.NE.OR P1, PT, R0.reuse, 0x1, !P5 ;  /* 0x000000010000780c */ /* 0x040fe40006f25670 */
[----:B------:R-:W-:-:S11]  /*0270*/  ISETP.NE.OR P0, PT, R0, 0x3, !P5 ;  /* 0x000000030000780c */ /* 0x000fd60006f05670 */
[----:B------:R-:W-:Y:S05]  /*0280*/  @P1 BRA `(.L_x_5) ;  /* 0x0000000000201947 */ /* 0x000fea0003800000 */
[----:B------:R-:W3:Y:S02]  /*0290*/  LDCU.64 UR6, c[0x0][0x348] ;  /* 0x00006900ff0677ac */ /* 0x000ee40008000a00 */
[----:B---3--:R-:W-:Y:S02]  /*02a0*/  UIADD3 UR10, UP1, UPT, UR6, 0x80, URZ ;  /* 0x00000080060a7890 */ /* 0x008fe4000ff3e0ff */
[----:B------:R-:W-:Y:S02]  /*02b0*/  UIADD3 UR6, UP0, UPT, UR6, 0x180, URZ ;  /* 0x0000018006067890 */ /* 0x000fe4000ff1e0ff */
[----:B------:R-:W-:Y:S02]  /*02c0*/  UIADD3.X UR11, UPT, UPT, URZ, UR7, URZ, UP1, !UPT ;  /* 0x00000007ff0b7290 */ /* 0x000fe40008ffe4ff */
[----:B------:R-:W-:-:S07]  /*02d0*/  UIADD3.X UR7, UPT, UPT, URZ, UR7, URZ, UP0, !UPT ;  /* 0x00000007ff077290 */ /* 0x000fce00087fe4ff */
[----:B------:R3:W-:Y:S02]  /*02e0*/  UTMACCTL.PF [UR10] ;  /* 0x000000000a0079b9 */ /* 0x0007e40008040000 */
[----:B------:R3:W-:Y:S02]  /*02f0*/  UTMACCTL.PF [UR6] ;  /* 0x00000000060079b9 */ /* 0x0007e40008040000 */
[----:B---3--:R-:W-:Y:S01]  /*0300*/  NOP ;  /* 0x0000000000007918 */ /* 0x008fe20000000000 */
.L_x_5:
[----:B------:R-:W-:Y:S05]  /*0310*/  BSYNC.RECONVERGENT B0 ;  /* 0x0000000000007941 */ /* 0x000fea0003800200 */
.L_x_4:
[----:B------:R-:W-:Y:S04]  /*0320*/  BSSY.RECONVERGENT B0, `(.L_x_6) ;  /* 0x000000a000007945 */ /* 0x000fe80003800200 */
        /* <DEDUP_REMOVED lines=9> */
.L_x_7:
[----:B------:R-:W-:Y:S05]  /*03c0*/  BSYNC.RECONVERGENT B0 ;  /* 0x0000000000007941 */ /* 0x000fea0003800200 */
.L_x_6:
[----:B------:R-:W3:Y:S01]  /*03d0*/  LDCU.64 UR6, c[0x0][0x888] ;  /* 0x00011100ff0677ac */ /* 0x000ee20008000a00 */
[----:B------:R-:W-:Y:S02]  /*03e0*/  UISETP.EQ.U32.AND UP1, UPT, UR4, URZ, UPT ;  /* 0x000000ff0400728c */ /* 0x000fe4000bf22070 */
[----:B------:R-:W-:Y:S02]  /*03f0*/  UPLOP3.LUT UP2, UPT, UPT, UPT, UPT, 0x80, 0x8 ;  /* 0x000000000008789c */ /* 0x000fe40003f4f070 */
[----:B---3--:R-:W-:-:S04]  /*0400*/  UISETP.NE.U32.AND UP0, UPT, UR6, URZ, UPT ;  /* 0x000000ff0600728c */ /* 0x008fc8000bf05070 */
[----:B------:R-:W-:-:S04]  /*0410*/  UISETP.NE.AND.EX UP0, UPT, UR7, URZ, UPT, UP0 ;  /* 0x000000ff0700728c */ /* 0x000fc8000bf05300 */
[----:B------:R-:W-:-:S04]  /*0420*/  UISETP.EQ.OR.EX UP3, UPT, UR5, URZ, !UP0, UP1 ;  /* 0x000000ff0500728c */ /* 0x000fc8000c762710 */
[----:B------:R-:W-:-:S05]  /*0430*/  UP2UR UR50, UPR, URZ, 0x8 ;  /* 0x00000008ff327883 */ /* 0x000fca0008000000 */
[----:B------:R-:W-:Y:S07]  /*0440*/  BRA.U !UP3, `(.L_x_8) ;  /* 0x000000010b207547 */ /* 0x000fee000b800000 */
[----:B------:R-:W-:Y:S01]  /*0450*/  UISETP.NE.U32.AND UP2, UPT, UR4, URZ, UPT ;  /* 0x000000ff0400728c */ /* 0x000fe2000bf45070 */
[----:B-----5:R-:W-:Y:S01]  /*0460*/  FSETP.NEU.AND P0, PT, R81, RZ, PT ;  /* 0x000000ff5100720b */ /* 0x020fe20003f0d000 */
[----:B------:R-:W-:Y:S02]  /*0470*/  USEL UR4, URZ, 0xffffffff, UP0 ;  /* 0xffffffffff047887 */ /* 0x000fe40008000000 */
[----:B------:R-:W-:-:S10]  /*0480*/  UISETP.NE.AND.EX UP2, UPT, UR5, URZ, UPT, UP2 ;  /* 0x000000ff0500728c */ /* 0x000fd4000bf45320 */
[----:B------:R-:W-:Y:S01]  /*0490*/  VOTEU.ANY UP1, P0 ;  /* 0x0000000000ff7886 */ /* 0x000fe20000020100 */
[----:B------:R-:W-:-:S04]  /*04a0*/  @!UP2 USEL UR4, URZ, 0xffffffff, UP1 ;  /* 0xffffffffff04a887 */ /* 0x000fc80008800000 */
[----:B------:R-:W-:-:S04]  /*04b0*/  ULOP3.LUT UR4, UR4, 0x1, URZ, 0xc0, !UPT ;  /* 0x0000000104047892 */ /* 0x000fc8000f8ec0ff */
[----:B------:R-:W-:-:S11]  /*04c0*/  UISETP.NE.U32.AND UP2, UPT, UR4, 0x1, UPT ;  /* 0x000000010400788c */ /* 0x000fd6000bf45070 */
.L_x_8:
[----:B-1----:R-:W1:Y:S01]  /*04d0*/  SHFL.IDX PT, R2, R173, RZ, 0x1f ;  /* 0x00001fffad027589 */ /* 0x002e6200000e0000 */
[----:B------:R-:W-:-:S04]  /*04e0*/  UISETP.NE.AND UP1, UPT, UR8, 0x2, UPT ;  /* 0x000000020800788c */ /* 0x000fc8000bf25270 */
[----:B------:R-:W-:Y:S01]  /*04f0*/  USEL UR6, URZ, 0x1, UP1 ;  /* 0x00000001ff067887 */ /* 0x000fe20008800000 */
[----:B-1----:R-:W-:-:S13]  /*0500*/  ISETP.NE.AND P0, PT, R2, RZ, PT ;  /* 0x000000ff0200720c */ /* 0x002fda0003f05270 */
[----:B------:R-:W-:Y:S05]  /*0510*/  @P0 BRA `(.L_x_9) ;  /* 0x0000000000a40947 */ /* 0x000fea0003800000 */
[----:B------:R-:W-:Y:S01]  /*0520*/  ELECT P0, URZ, PT ;  /* 0x0000000000ff782f */ /* 0x000fe20003800000 */
[----:B------:R-:W-:-:S12]  /*0530*/  BSSY.RECONVERGENT B0, `(.L_x_9) ;  /* 0x0000027000007945 */ /* 0x000fd80003800200 */
[----:B------:R-:W-:Y:S05]  /*0540*/  @!P0 BRA `(.L_x_10) ;  /* 0x0000000000948947 */ /* 0x000fea0003800000 */
[----:B------:R-:W1:Y:S01]  /*0550*/  S2UR UR5, SR_CgaCtaId ;  /* 0x00000000000579c3 */ /* 0x000e620000008800 */
[----:B------:R-:W-:Y:S01]  /*0560*/  UMOV UR7, 0x400 ;  /* 0x0000040000077882 */ /* 0x000fe20000000000 */
[----:B------:R-:W-:Y:S02]  /*0570*/  UMOV UR4, 0x1 ;  /* 0x0000000100047882 */ /* 0x000fe40000000000 */
[----:B------:R-:W-:-:S04]  /*0580*/  UIADD3 UR10, UPT, UPT, -UR4, 0x100000, URZ ;  /* 0x00100000040a7890 */ /* 0x000fc8000fffe1ff */
[----:B------:R-:W-:Y:S02]  /*0590*/  USHF.L.U32 UR11, UR10, 0xb, URZ ;  /* 0x0000000b0a0b7899 */ /* 0x000fe400080006ff */
[----:B------:R-:W-:Y:S02]  /*05a0*/  USHF.L.U32 UR10, UR10, 0x1, URZ ;  /* 0x000000010a0a7899 */ /* 0x000fe400080006ff */
[----:B-1----:R-:W-:Y:S01]  /*05b0*/  ULEA UR5, UR5, UR7, 0x18 ;  /* 0x0000000705057291 */ /* 0x002fe2000f8ec0ff */
[----:B------:R-:W1:Y:S11]  /*05c0*/  FENCE.VIEW.ASYNC.S ;  /* 0x00000000000073c6 */ /* 0x000e760000000000 */
[----:B-1----:R1:W3:Y:S01]  /*05d0*/  SYNCS.EXCH.64 URZ, [UR5], UR10 ;  /* 0x0000000a05ff75b2 */ /* 0x0022e20008000100 */
[----:B------:R1:W4:Y:S01]  /*05e0*/  SYNCS.EXCH.64 URZ, [UR5+0x70], UR10 ;  /* 0x0000700a05ff75b2 */ /* 0x0003220008000100 */
[----:B------:R1:W1:Y:S01]  /*05f0*/  SYNCS.EXCH.64 URZ, [UR5+0x8], UR10 ;  /* 0x0000080a05ff75b2 */ /* 0x0002620008000100 */
        /* <DEDUP_REMOVED lines=25> */
[----:B---34-:R-:W-:Y:S01]  /*0790*/  NOP ;  /* 0x0000000000007918 */ /* 0x018fe20000000000 */
.L_x_10:
[----:B-1----:R-:W-:Y:S05]  /*07a0*/  BSYNC.RECONVERGENT B0 ;  /* 0x0000000000007941 */ /* 0x002fea0003800200 */
.L_x_9:
[----:B------:R-:W1:Y:S01]  /*07b0*/  SHFL.IDX PT, R2, R173, RZ, 0x1f ;  /* 0x00001fffad027589 */ /* 0x000e6200000e0000 */
[----:B------:R-:W-:Y:S01]  /*07c0*/  NOP ;  /* 0x0000000000007918 */ /* 0x000fe20000000000 */
[----:B-1----:R-:W-:-:S13]  /*07d0*/  ISETP.NE.AND P0, PT, R2, 0x1, PT ;  /* 0x000000010200780c */ /* 0x002fda0003f05270 */
[----:B------:R-:W-:Y:S05]  /*07e0*/  @P0 BRA `(.L_x_11) ;  /* 0x0000000000580947 */ /* 0x000fea0003800000 */
[----:B------:R-:W1:Y:S01]  /*07f0*/  S2UR UR7, SR_CgaCtaId ;  /* 0x00000000000779c3 */ /* 0x000e620000008800 */
[----:B------:R-:W-:Y:S01]  /*0800*/  UMOV UR9, 0x400 ;  /* 0x0000040000097882 */ /* 0x000fe20000000000 */
[----:B------:R-:W-:Y:S01]  /*0810*/  UMOV UR5, 0x20 ;  /* 0x0000002000057882 */ /* 0x000fe20000000000 */
[----:B------:R-:W-:Y:S01]  /*0820*/  UMOV UR4, 0x80 ;  /* 0x0000008000047882 */ /* 0x000fe20000000000 */
[----:B------:R-:W-:-:S04]  /*0830*/  UIADD3 UR10, UPT, UPT, -UR5, 0x100000, URZ ;  /* 0x00100000050a7890 */ /* 0x000fc8000fffe1ff */
[----:B------:R-:W-:Y:S02]  /*0840*/  USHF.L.U32 UR11, UR10, 0xb, URZ ;  /* 0x0000000b0a0b7899 */ /* 0x000fe400080006ff */
[----:B------:R-:W-:Y:S02]  /*0850*/  USHF.L.U32 UR10, UR10, 0x1, URZ ;  /* 0x000000010a0a7899 */ /* 0x000fe400080006ff */
[----:B------:R-:W-:-:S04]  /*0860*/  UIADD3 UR4, UPT, UPT, -UR4, 0x100000, URZ ;  /* 0x0010000004047890 */ /* 0x000fc8000fffe1ff */
[----:B------:R-:W-:Y:S02]  /*0870*/  USHF.L.U32 UR5, UR4, 0xb, URZ ;  /* 0x0000000b04057899 */ /* 0x000fe400080006ff */
[----:B------:R-:W-:Y:S01]  /*0880*/  USHF.L.U32 UR4, UR4, 0x1, URZ ;  /* 0x0000000104047899 */ /* 0x000fe200080006ff */
[----:B------:R-:W-:Y:S01]  /*0890*/  ELECT P0, URZ, PT ;  /* 0x0000000000ff782f */ /* 0x000fe20003800000 */
[----:B-1----:R-:W-:Y:S01]  /*08a0*/  ULEA UR7, UR7, UR9, 0x18 ;  /* 0x0000000907077291 */ /* 0x002fe2000f8ec0ff */
[----:B------:R-:W1:Y:S11]  /*08b0*/  FENCE.VIEW.ASYNC.S ;  /* 0x00000000000073c6 */ /* 0x000e760000000000 */
[----:B-1----:R1:W3:Y:S01]  /*08c0*/  SYNCS.EXCH.64 URZ, [UR7+0xe0], UR10 ;  /* 0x0000e00a07ff75b2 */ /* 0x0022e20008000100 */
[----:B------:R1:W4:Y:S01]  /*08d0*/  SYNCS.EXCH.64 URZ, [UR7+0x100], UR4 ;  /* 0x0001000407ff75b2 */ /* 0x0003220008000100 */
[----:B------:R1:W1:Y:S01]  /*08e0*/  SYNCS.EXCH.64 URZ, [UR7+0xe8], UR10 ;  /* 0x0000e80a07ff75b2 */ /* 0x0002620008000100 */
[----:B------:R1:W1:Y:S01]  /*08f0*/  SYNCS.EXCH.64 URZ, [UR7+0x108], UR4 ;  /* 0x0001080407ff75b2 */ /* 0x0002620008000100 */
[----:B------:R1:W1:Y:S01]  /*0900*/  SYNCS.EXCH.64 URZ, [UR7+0xf0], UR10 ;  /* 0x0000f00a07ff75b2 */ /* 0x0002620008000100 */
[----:B------:R1:W1:Y:S01]  /*0910*/  SYNCS.EXCH.64 URZ, [UR7+0x110], UR4 ;  /* 0x0001100407ff75b2 */ /* 0x0002620008000100 */
[----:B------:R1:W1:Y:S01]  /*0920*/  SYNCS.EXCH.64 URZ, [UR7+0xf8], UR10 ;  /* 0x0000f80a07ff75b2 */ /* 0x0002620008000100 */
[----:B------:R1:W1:Y:S01]  /*0930*/  SYNCS.EXCH.64 URZ, [UR7+0x118], UR4 ;  /* 0x0001180407ff75b2 */ /* 0x0002620008000100 */
[----:B------:R-:W-:Y:S01]  /*0940*/  NOP ;  /* 0x0000000000007918 */ /* 0x000fe20000000000 */
.L_x_11:
[----:B------:R-:W2:Y:S01]  /*0950*/  SHFL.IDX PT, R2, R173, RZ, 0x1f ;  /* 0x00001fffad027589 */ /* 0x000ea200000e0000 */
[----:B------:R-:W-:Y:S01]  /*0960*/  NOP ;  /* 0x0000000000007918 */ /* 0x000fe20000000000 */
[----:B--2---:R-:W-:-:S13]  /*0970*/  ISETP.NE.AND P0, PT, R2, 0x3, PT ;  /* 0x000000030200780c */ /* 0x004fda0003f05270 */
[----:B------:R-:W-:Y:S05]  /*0980*/  @P0 BRA `(.L_x_12) ;  /* 0x0000000000300947 */ /* 0x000fea0003800000 */
[----:B-1----:R-:W1:Y:S01]  /*0990*/  S2UR UR5, SR_CgaCtaId ;  /* 0x00000000000579c3 */ /* 0x002e620000008800 */
[----:B------:R-:W-:Y:S01]  /*09a0*/  UMOV UR7, 0x400 ;  /* 0x0000040000077882 */ /* 0x000fe20000000000 */
[----:B------:R-:W-:Y:S01]  /*09b0*/  UMOV UR4, 0x20 ;  /* 0x0000002000047882 */ /* 0x000fe20000000000 */
[----:B------:R-:W-:Y:S01]  /*09c0*/  ELECT P0, URZ, PT ;  /* 0x0000000000ff782f */ /* 0x000fe20003800000 */
[----:B------:R-:W-:-:S04]  /*09d0*/  UIADD3 UR10, UPT, UPT, -UR4, 0x100000, URZ ;  /* 0x00100000040a7890 */ /* 0x000fc8000fffe1ff */
[----:B------:R-:W-:Y:S02]  /*09e0*/  USHF.L.U32 UR11, UR10, 0xb, URZ ;  /* 0x0000000b0a0b7899 */ /* 0x000fe400080006ff */
[----:B------:R-:W-:Y:S02]  /*09f0*/  USHF.L.U32 UR10, UR10, 0x1, URZ ;  /* 0x000000010a0a7899 */ /* 0x000fe400080006ff */
[----:B-1----:R-:W-:Y:S01]  /*0a00*/  ULEA UR5, UR5, UR7, 0x18 ;  /* 0x0000000705057291 */ /* 0x002fe2000f8ec0ff */
[----:B------:R-:W1:Y:S11]  /*0a10*/  FENCE.VIEW.ASYNC.S ;  /* 0x00000000000073c6 */ /* 0x000e760000000000 */
[----:B-1----:R2:W1:Y:S01]  /*0a20*/  SYNCS.EXCH.64 URZ, [UR5+0x120], UR10 ;  /* 0x0001200a05ff75b2 */ /* 0x0024620008000100 */
[----:B------:R2:W1:Y:S02]  /*0a30*/  SYNCS.EXCH.64 URZ, [UR5+0x128], UR10 ;  /* 0x0001280a05ff75b2 */ /* 0x0004640008000100 */
[----:B--2---:R-:W-:Y:S01]  /*0a40*/  NOP ;  /* 0x0000000000007918 */ /* 0x004fe20000000000 */
.L_x_12:
[----:B------:R-:W2:Y:S01]  /*0a50*/  SHFL.IDX PT, R2, R173, RZ, 0x1f ;  /* 0x00001fffad027589 */ /* 0x000ea200000e0000 */
[----:B------:R-:W-:Y:S01]  /*0a60*/  NOP ;  /* 0x0000000000007918 */ /* 0x000fe20000000000 */
[----:B--2---:R-:W-:-:S13]  /*0a70*/  ISETP.NE.AND P0, PT, R2, 0x4, PT ;  /* 0x000000040200780c */ /* 0x004fda0003f05270 */
[----:B------:R-:W-:Y:S05]  /*0a80*/  @P0 BRA `(.L_x_13) ;  /* 0x00000000004c0947 */ /* 0x000fea0003800000 */
[----:B-1----:R-:W1:Y:S01]  /*0a90*/  S2UR UR5, SR_CgaCtaId ;  /* 0x00000000000579c3 */ /* 0x002e620000008800 */
[----:B------:R-:W-:Y:S01]  /*0aa0*/  UMOV UR9, 0x100 ;  /* 0x0000010000097882 */ /* 0x000fe20000000000 */
[----:B------:R-:W-:Y:S01]  /*0ab0*/  UMOV UR7, 0x400 ;  /* 0x0000040000077882 */ /* 0x000fe20000000000 */
[----:B------:R-:W-:Y:S01]  /*0ac0*/  USEL UR9, UR9, 0xe0, UP2 ;  /* 0x000000e009097887 */ /* 0x000fe20009000000 */
[----:B------:R-:W-:Y:S01]  /*0ad0*/  UMOV UR4, 0x1 ;  /* 0x0000000100047882 */ /* 0x000fe20000000000 */
[----:B------:R-:W-:Y:S01]  /*0ae0*/  ELECT P0, URZ, PT ;  /* 0x0000000000ff782f */ /* 0x000fe20003800000 */
[----:B------:R-:W-:-:S04]  /*0af0*/  UIADD3 UR10, UPT, UPT, -UR4, 0x100000, URZ ;  /* 0x00100000040a7890 */ /* 0x000fc8000fffe1ff */
[----:B------:R-:W-:Y:S02]  /*0b00*/  USHF.L.U32 UR11, UR10, 0xb, URZ ;  /* 0x0000000b0a0b7899 */ /* 0x000fe400080006ff */
[----:B------:R-:W-:Y:S02]  /*0b10*/  USHF.L.U32 UR10, UR10, 0x1, URZ ;  /* 0x000000010a0a7899 */ /* 0x000fe400080006ff */
[----:B------:R-:W-:-:S04]  /*0b20*/  UIADD3 UR12, UPT, UPT, -UR9, 0x100000, URZ ;  /* 0x00100000090c7890 */ /* 0x000fc8000fffe1ff */
[----:B------:R-:W-:Y:S02]  /*0b30*/  USHF.L.U32 UR13, UR12, 0xb, URZ ;  /* 0x0000000b0c0d7899 */ /* 0x000fe400080006ff */
[----:B------:R-:W-:Y:S02]  /*0b40*/  USHF.L.U32 UR12, UR12, 0x1, URZ ;  /* 0x000000010c0c7899 */ /* 0x000fe400080006ff */
[----:B-1----:R-:W-:Y:S01]  /*0b50*/  ULEA UR5, UR5, UR7, 0x18 ;  /* 0x0000000705057291 */ /* 0x002fe2000f8ec0ff */
[----:B------:R-:W1:Y:S11]  /*0b60*/  FENCE.VIEW.ASYNC.S ;  /* 0x00000000000073c6 */ /* 0x000e760000000000 */
[----:B-1----:R2:W1:Y:S01]  /*0b70*/  SYNCS.EXCH.64 URZ, [UR5+0x130], UR10 ;  /* 0x0001300a05ff75b2 */ /* 0x0024620008000100 */
[----:B------:R2:W1:Y:S01]  /*0b80*/  SYNCS.EXCH.64 URZ, [UR5+0x140], UR12 ;  /* 0x0001400c05ff75b2 */ /* 0x0004620008000100 */
[----:B------:R2:W1:Y:S01]  /*0b90*/  SYNCS.EXCH.64 URZ, [UR5+0x138], UR10 ;  /* 0x0001380a05ff75b2 */ /* 0x0004620008000100 */
[----:B------:R2:W1:Y:S02]  /*0ba0*/  SYNCS.EXCH.64 URZ, [UR5+0x148], UR12 ;  /* 0x0001480c05ff75b2 */ /* 0x0004640008000100 */
[----:B--2---:R-:W-:Y:S01]  /*0bb0*/  NOP ;  /* 0x0000000000007918 */ /* 0x004fe20000000000 */
.L_x_13:
[----:B------:R-:W2:Y:S01]  /*0bc0*/  SHFL.IDX PT, R2, R173, RZ, 0x1f ;  /* 0x00001fffad027589 */ /* 0x000ea200000e0000 */
[----:B------:R-:W-:Y:S01]  /*0bd0*/  NOP ;  /* 0x0000000000007918 */ /* 0x000fe20000000000 */
[----:B--2---:R-:W-:-:S13]  /*0be0*/  ISETP.NE.AND P0, PT, R2, 0x5, PT ;  /* 0x000000050200780c */ /* 0x004fda0003f05270 */
[----:B------:R-:W-:Y:S05]  /*0bf0*/  @P0 BRA `(.L_x_14) ;  /* 0x0000000000480947 */ /* 0x000fea0003800000 */
[----:B-1----:R-:W1:Y:S01]  /*0c00*/  S2UR UR7, SR_CgaCtaId ;  /* 0x00000000000779c3 */ /* 0x002e620000008800 */
        /* <DEDUP_REMOVED lines=12> */
[----:B-1----:R2:W1:Y:S01]  /*0cd0*/  SYNCS.EXCH.64 URZ, [UR7+0x150], UR10 ;  /* 0x0001500a07ff75b2 */ /* 0x0024620008000100 */
[----:B------:R2:W1:Y:S01]  /*0ce0*/  SYNCS.EXCH.64 URZ, [UR7+0x160], UR4 ;  /* 0x0001600407ff75b2 */ /* 0x0004620008000100 */
[----:B------:R2:W1:Y:S01]  /*0cf0*/  SYNCS.EXCH.64 URZ, [UR7+0x158], UR10 ;  /* 0x0001580a07ff75b2 */ /* 0x0004620008000100 */
[----:B------:R2:W1:Y:S02]  /*0d00*/  SYNCS.EXCH.64 URZ, [UR7+0x168], UR4 ;  /* 0x0001680407ff75b2 */ /* 0x0004640008000100 */
[----:B--2---:R-:W-:Y:S01]  /*0d10*/  NOP ;  /* 0x0000000000007918 */ /* 0x004fe20000000000 */
.L_x_14:
        /* <DEDUP_REMOVED lines=18> */
.L_x_15:
[----:B-1----:R-:W1:Y:S01]  /*0e40*/  S2UR UR5, SR_CTAID.X ;  /* 0x00000000000579c3 */ /* 0x002e620000002500 */
[----:B------:R-:W-:-:S05]  /*0e50*/  CS2R.32 R170, SR_CgaSize ;  /* 0x0000000000aa7805 */ /* 0x000fca0000008a00 */
[----:B------:R-:W-:-:S05]  /*0e60*/  IMAD R170, R170, -0xa0, RZ ;  /* 0xffffff60aaaa7824 */ /* 0x000fca00078e02ff */
[----:B------:R-:W-:-:S14]  /*0e70*/  R2UR UR9, R170 ;  /* 0x00000000aa0972ca */ /* 0x000fdc00000e0000 */
[----:B------:R-:W2:Y:S01]  /*0e80*/  LDCU UR9, c[0x0][UR9+0x2b0] ;  /* 0x00005600090977ac */ /* 0x000ea20008000800 */
[----:B------:R-:W-:Y:S01]  /*0e90*/  NOP ;  /* 0x0000000000007918 */ /* 0x000fe20000000000 */
[----:B------:R-:W-:-:S05]  /*0ea0*/  CS2R.32 R170, SR_CgaSize ;  /* 0x0000000000aa7805 */ /* 0x000fca0000008a00 */
[----:B------:R-:W-:-:S05]  /*0eb0*/  IMAD R170, R170, -0xa0, RZ ;  /* 0xffffff60aaaa7824 */ /* 0x000fca00078e02ff */
[----:B------:R-:W-:-:S14]  /*0ec0*/  R2UR UR7, R170 ;  /* 0x00000000aa0772ca */ /* 0x000fdc00000e0000 */
[----:B------:R-:W3:Y:S01]  /*0ed0*/  LDCU UR7, c[0x0][UR7+0x2b4] ;  /* 0x00005680070777ac */ /* 0x000ee20008000800 */
[----:B------:R-:W4:Y:S08]  /*0ee0*/  S2UR UR4, SR_CTAID.Y ;  /* 0x00000000000479c3 */ /* 0x000f300000002600 */
[----:B------:R-:W3:Y:S01]  /*0ef0*/  LDC R9, c[0x0][0xb24] ;  /* 0x0002c900ff097b82 */ /* 0x000ee20000000800 */
[----:B-1----:R-:W-:-:S02]  /*0f00*/  I2FP.F32.U32 R5, UR5 ;  /* 0x0000000500057c45 */ /* 0x002fc40008201000 */
[----:B------:R-:W-:-:S05]  /*0f10*/  CS2R.32 R3, SR_CgaSize ;  /* 0x0000000000037805 */ /* 0x000fca0000008a00 */
[----:B------:R-:W-:-:S06]  /*0f20*/  IMAD R3, R3, -0xa0, RZ ;  /* 0xffffff6003037824 */ /* 0x000fcc00078e02ff */
[----:B------:R-:W1:Y:S01]  /*0f30*/  LDC R3, c[0x0][R3+0x2a0] ;  /* 0x0000a80003037b82 */ /* 0x000e620000000800 */
[----:B------:R-:W-:Y:S01]  /*0f40*/  MOV R21, UR5 ;  /* 0x0000000500157c02 */ /* 0x000fe20008000f00 */
[----:B--2---:R-:W-:Y:S01]  /*0f50*/  FMUL R5, R5, UR9 ;  /* 0x0000000905057c20 */ /* 0x004fe20008400000 */
[----:B----4-:R-:W-:Y:S02]  /*0f60*/  I2FP.F32.U32 R4, UR4 ;  /* 0x0000000400047c45 */ /* 0x010fe40008201000 */
[----:B------:R-:W-:-:S05]  /*0f70*/  CS2R.32 R2, SR_CgaSize ;  /* 0x0000000000027805 */ /* 0x000fca0000008a00 */
[----:B------:R-:W-:-:S06]  /*0f80*/  IMAD R2, R2, -0xa0, RZ ;  /* 0xffffff6002027824 */ /* 0x000fcc00078e02ff */
[----:B------:R-:W2:Y:S01]  /*0f90*/  LDC R2, c[0x0][R2+0x2a4] ;  /* 0x0000a90002027b82 */ /* 0x000ea20000000800 */
[----:B------:R-:W4:Y:S01]  /*0fa0*/  F2I.U32.TRUNC.NTZ R170, R5 ;  /* 0x0000000500aa7305 */ /* 0x000f22000020f000 */
[----:B------:R-:W-:Y:S01]  /*0fb0*/  MOV R20, UR4 ;  /* 0x0000000400147c02 */ /* 0x000fe20008000f00 */
[----:B---3--:R-:W-:-:S05]  /*0fc0*/  FMUL R4, R4, UR7 ;  /* 0x0000000704047c20 */ /* 0x008fca0008400000 */
[----:B------:R-:W-:Y:S01]  /*0fd0*/  BAR.SYNC.DEFER_BLOCKING 0x0 ;  /* 0x0000000000007b1d */ /* 0x000fe20000010000 */
[----:B------:R-:W-:-:S05]  /*0fe0*/  ISETP.GE.AND P0, PT, R9, 0x1, PT ;  /* 0x000000010900780c */ /* 0x000fca0003f06270 */
[----:B------:R-:W3:Y:S02]  /*0ff0*/  F2I.U32.TRUNC.NTZ R147, R4 ;  /* 0x0000000400937305 */ /* 0x000ee4000020f000 */
[----:B------:R-:W2:Y:S01]  /*1000*/  S2UR UR36, SR_CTAID.Z ;  /* 0x00000000002479c3 */ /* 0x000ea20000002700 */
[----:B----4-:R-:W-:-:S05]  /*1010*/  IADD3 R170, PT, PT, -R170, RZ, RZ ;  /* 0x000000ffaaaa7210 */ /* 0x010fca0007ffe1ff */
[----:B-1----:R-:W-:Y:S01]  /*1020*/  IMAD R170, R3, R170, UR5 ;  /* 0x0000000503aa7e24 */ /* 0x002fe2000f8e02aa */
[----:B---3--:R-:W-:-:S05]  /*1030*/  IADD3 R147, PT, PT, -R147, RZ, RZ ;  /* 0x000000ff93937210 */ /* 0x008fca0007ffe1ff */
[----:B--2---:R-:W-:Y:S01]  /*1040*/  IMAD R147, R2, R147, UR4 ;  /* 0x0000000402937e24 */ /* 0x004fe2000f8e0293 */
[----:B------:R-:W-:Y:S06]  /*1050*/  @!P0 BRA `(.L_x_16) ;  /* 0x0000000000b88947 */ /* 0x000fec0003800000 */
[----:B------:R-:W1:Y:S01]  /*1060*/  LDC.64 R4, c[0x0][0xb18] ;  /* 0x0002c600ff047b82 */ /* 0x000e620000000a00 */
[----:B------:R-:W-:-:S07]  /*1070*/  ISETP.NE.AND P0, PT, R9, 0x1, PT ;  /* 0x000000010900780c */ /* 0x000fce0003f05270 */
[----:B------:R-:W2:Y:S08]  /*1080*/  LDC R10, c[0x0][0xb0c] ;  /* 0x0002c300ff0a7b82 */ /* 0x000eb00000000800 */
[----:B------:R-:W3:Y:S08]  /*1090*/  LDC R11, c[0x0][0x370] ;  /* 0x0000dc00ff0b7b82 */ /* 0x000ef00000000800 */
[----:B------:R-:W4:Y:S01]  /*10a0*/  LDC R12, c[0x0][0x374] ;  /* 0x0000dd00ff0c7b82 */ /* 0x000f220000000800 */
[----:B-1----:R-:W-:-:S07]  /*10b0*/  ISETP.NE.AND P1, PT, R4, 0x1, PT ;  /* 0x000000010400780c */ /* 0x002fce0003f25270 */
[----:B------:R-:W3:Y:S01]  /*10c0*/  LDC.64 R6, c[0x0][0xb10] ;  /* 0x0002c400ff067b82 */ /* 0x000ee20000000a00 */
[----:B--2---:R-:W-:-:S07]  /*10d0*/  ISETP.NE.AND P2, PT, R10, 0x1, PT ;  /* 0x000000010a00780c */ /* 0x004fce0003f45270 */
[----:B------:R-:W1:Y:S08]  /*10e0*/  LDC R8, c[0x0][0xb20] ;  /* 0x0002c800ff087b82 */ /* 0x000e700000000800 */
[----:B------:R-:W2:Y:S01]  /*10f0*/  LDC.64 R2, c[0x0][0xb28] ;  /* 0x0002ca00ff027b82 */ /* 0x000ea20000000a00 */
[----:B----4-:R-:W-:-:S04]  /*1100*/  IMAD.HI.U32 R13, R12, R5, RZ ;  /* 0x000000050c0d7227 */ /* 0x010fc800078e00ff */
[----:B------:R-:W-:-:S04]  /*1110*/  IMAD.HI.U32 R5, R20, R5, RZ ;  /* 0x0000000514057227 */ /* 0x000fc800078e00ff */
[----:B---3--:R-:W-:-:S04]  /*1120*/  IMAD.HI.U32 R14, R11, R6, RZ ;  /* 0x000000060b0e7227 */ /* 0x008fc800078e00ff */
[C---:B------:R-:W-:Y:S01]  /*1130*/  IMAD.HI.U32 R16, R21.reuse, R6, RZ ;  /* 0x0000000615107227 */ /* 0x040fe200078e00ff */
[-C--:B------:R-:W-:Y:S02]  /*1140*/  @P2 SHF.R.U32.HI R11, RZ, R7.reuse, R14 ;  /* 0x00000007ff0b2219 */ /* 0x080fe4000001160e */
[-C--:B-1----:R-:W-:Y:S02]  /*1150*/  @P1 SHF.R.U32.HI R12, RZ, R8.reuse, R13 ;  /* 0x00000008ff0c1219 */ /* 0x082fe4000001160d */
[----:B------:R-:W-:Y:S02]  /*1160*/  SHF.R.U32.HI R5, RZ, R8, R5 ;  /* 0x00000008ff057219 */ /* 0x000fe40000011605 */
[----:B------:R-:W-:Y:S02]  /*1170*/  SHF.R.U32.HI R16, RZ, R7, R16 ;  /* 0x00000007ff107219 */ /* 0x000fe40000011610 */
[----:B------:R-:W-:Y:S01]  /*1180*/  SEL R5, R20, R5, !P1 ;  /* 0x0000000514057207 */ /* 0x000fe20004800000 */
[----:B--2---:R-:W-:Y:S01]  /*1190*/  IMAD.HI.U32 R14, R12, R2, RZ ;  /* 0x000000020c0e7227 */ /* 0x004fe200078e00ff */
[----:B------:R-:W-:-:S02]  /*11a0*/  SEL R7, R21, R16, !P2 ;  /* 0x0000001015077207 */ /* 0x000fc40005000000 */
[----:B------:R-:W-:Y:S01]  /*11b0*/  IADD3 R13, PT, PT, -R5, RZ, RZ ;  /* 0x000000ff050d7210 */ /* 0x000fe20007ffe1ff */
[----:B------:R-:W-:Y:S01]  /*11c0*/  IMAD.HI.U32 R6, R11, R2, RZ ;  /* 0x000000020b067227 */ /* 0x000fe200078e00ff */
[----:B------:R-:W-:-:S03]  /*11d0*/  @P0 SHF.R.U32.HI R12, RZ, R3, R14 ;  /* 0x00000003ff0c0219 */ /* 0x000fc6000001160e */
[----:B------:R-:W-:Y:S01]  /*11e0*/  IMAD R13, R4, R13, R20 ;  /* 0x0000000d040d7224 */ /* 0x000fe200078e0214 */
[----:B------:R-:W-:Y:S01]  /*11f0*/  @P0 SHF.R.U32.HI R11, RZ, R3, R6 ;  /* 0x00000003ff0b0219 */ /* 0x000fe20000011606 */
[----:B------:R-:W-:-:S04]  /*1200*/  IMAD R12, R12, R9, RZ ;  /* 0x000000090c0c7224 */ /* 0x000fc800078e02ff */
[----:B------:R-:W-:Y:S01]  /*1210*/  IMAD R6, R11, R9, RZ ;  /* 0x000000090b067224 */ /* 0x000fe200078e02ff */
[----:B------:R-:W-:-:S04]  /*1220*/  ISETP.GE.AND P1, PT, R5, R12, PT ;  /* 0x0000000c0500720c */ /* 0x000fc80003f26270 */
[----:B------:R-:W-:Y:S01]  /*1230*/  ISETP.GE.OR P1, PT, R7, R6, P1 ;  /* 0x000000060700720c */ /* 0x000fe20000f26670 */
[----:B------:R-:W-:-:S05]  /*1240*/  IMAD.HI.U32 R6, R5, R2, RZ ;  /* 0x0000000205067227 */ /* 0x000fca00078e00ff */
[----:B------:R-:W-:-:S04]  /*1250*/  SHF.R.U32.HI R6, RZ, R3, R6 ;  /* 0x00000003ff067219 */ /* 0x000fc80000011606 */
[----:B------:R-:W-:-:S03]  /*1260*/  SEL R6, R5, R6, !P0 ;  /* 0x0000000605067207 */ /* 0x000fc60004000000 */
[----:B------:R-:W-:Y:S01]  /*1270*/  @!P1 IMAD.HI.U32 R8, R7, R2, RZ ;  /* 0x0000000207089227 */ /* 0x000fe200078e00ff */
[----:B------:R-:W-:-:S04]  /*1280*/  IADD3 R2, PT, PT, -R6, RZ, RZ ;  /* 0x000000ff06027210 */ /* 0x000fc80007ffe1ff */
[----:B------:R-:W-:Y:S01]  /*1290*/  @!P1 SHF.R.U32.HI R8, RZ, R3, R8 ;  /* 0x00000003ff089219 */ /* 0x000fe20000011608 */
[----:B------:R-:W-:-:S03]  /*12a0*/  IMAD R2, R9, R2, R5 ;  /* 0x0000000209027224 */ /* 0x000fc600078e0205 */
[----:B------:R-:W-:-:S05]  /*12b0*/  @!P1 SEL R3, R7, R8, !P0 ;  /* 0x0000000807039207 */ /* 0x000fca0004000000 */
[--C-:B------:R-:W-:Y:S02]  /*12c0*/  @!P1 IMAD.IADD R6, R6, 0x1, -R3.reuse ;  /* 0x0000000106069824 */ /* 0x100fe400078e0a03 */
[----:B------:R-:W-:Y:S01]  /*12d0*/  @!P1 IMAD R3, R2, R11, R3 ;  /* 0x0000000b02039224 */ /* 0x000fe200078e0203 */
[----:B------:R-:W-:Y:S01]  /*12e0*/  IADD3 R2, PT, PT, -R7, RZ, RZ ;  /* 0x000000ff07027210 */ /* 0x000fe20007ffe1ff */
[----:B------:R-:W-:Y:S02]  /*12f0*/  @!P1 IMAD R5, R6, R9, R7 ;  /* 0x0000000906059224 */ /* 0x000fe400078e0207 */
[----:B------:R-:W-:Y:S02]  /*1300*/  @!P1 IMAD.MOV.U32 R7, RZ, RZ, R3 ;  /* 0x000000ffff079224 */ /* 0x000fe400078e0003 */
[----:B------:R-:W-:Y:S02]  /*1310*/  IMAD R2, R10, R2, R21 ;  /* 0x000000020a027224 */ /* 0x000fe400078e0215 */
[----:B------:R-:W-:-:S02]  /*1320*/  IMAD R20, R5, R4, R13 ;  /* 0x0000000405147224 */ /* 0x000fc400078e020d */
[----:B------:R-:W-:Y:S02]  /*1330*/  IMAD R21, R7, R10, R2 ;  /* 0x0000000a07157224 */ /* 0x000fe400078e0202 */
.L_x_16:
[----:B------:R-:W1:Y:S01]  /*1340*/  LDCU UR4, c[0x0][0xb30] ;  /* 0x00016600ff0477ac */ /* 0x000e620008000800 */
[----:B------:R-:W2:Y:S08]  /*1350*/  S2UR UR37, SR_CgaCtaId ;  /* 0x00000000002579c3 */ /* 0x000eb00000008800 */
[----:B------:R-:W3:Y:S01]  /*1360*/  LDC R72, c[0x0][0xb24] ;  /* 0x0002c900ff487b82 */ /* 0x000ee20000000800 */
[----:B-1----:R-:W-:-:S09]  /*1370*/  UISETP.NE.AND UP1, UPT, UR4, 0x1, UPT ;  /* 0x000000010400788c */ /* 0x002fd2000bf25270 */
[----:B--2---:R-:W-:Y:S05]  /*1380*/  BRA.U UP1, `(.L_x_17) ;  /* 0x0000000101407547 */ /* 0x004fea000b800000 */
[----:B------:R-:W1:Y:S08]  /*1390*/  LDC.64 R4, c[0x0][0xb10] ;  /* 0x0002c400ff047b82 */ /* 0x000e700000000a00 */
[----:B------:R-:W2:Y:S08]  /*13a0*/  LDC.64 R2, c[0x0][0xb18] ;  /* 0x0002c600ff027b82 */ /* 0x000eb00000000a00 */
[----:B------:R-:W4:Y:S08]  /*13b0*/  LDC R6, c[0x0][0xb20] ;  /* 0x0002c800ff067b82 */ /* 0x000f300000000800 */
[----:B------:R-:W3:Y:S01]  /*13c0*/  LDC R8, c[0x0][0xb0c] ;  /* 0x0002c300ff087b82 */ /* 0x000ee20000000800 */
[----:B-1----:R-:W-:-:S05]  /*13d0*/  IMAD.HI.U32 R4, R21, R4, RZ ;  /* 0x0000000415047227 */ /* 0x002fca00078e00ff */
[----:B------:R-:W-:Y:S01]  /*13e0*/  SHF.R.U32.HI R4, RZ, R5, R4 ;  /* 0x00000005ff047219 */ /* 0x000fe20000011604 */
[----:B--2---:R-:W-:Y:S01]  /*13f0*/  IMAD.HI.U32 R3, R20, R3, RZ ;  /* 0x0000000314037227 */ /* 0x004fe200078e00ff */
[----:B------:R-:W-:-:S04]  /*1400*/  ISETP.NE.AND P0, PT, R2, 0x1, PT ;  /* 0x000000010200780c */ /* 0x000fc80003f05270 */
[----:B----4-:R-:W-:-:S04]  /*1410*/  SHF.R.U32.HI R3, RZ, R6, R3 ;  /* 0x00000006ff037219 */ /* 0x010fc80000011603 */
[----:B------:R-:W-:Y:S02]  /*1420*/  SEL R3, R20, R3, !P0 ;  /* 0x0000000314037207 */ /* 0x000fe40004000000 */
[----:B---3--:R-:W-:-:S04]  /*1430*/  ISETP.NE.AND P1, PT, R8, 0x1, PT ;  /* 0x000000010800780c */ /* 0x008fc80003f25270 */
[----:B------:R-:W-:-:S05]  /*1440*/  SEL R4, R21, R4, !P1 ;  /* 0x0000000415047207 */ /* 0x000fca0004800000 */
[----:B------:R-:W-:Y:S02]  /*1450*/  IMAD.IADD R5, R3, 0x1, -R4 ;  /* 0x0000000103057824 */ /* 0x000fe400078e0a04 */
[----:B------:R-:W-:Y:S02]  /*1460*/  IMAD.IADD R3, R4, 0x1, -R3 ;  /* 0x0000000104037824 */ /* 0x000fe400078e0a03 */
[----:B------:R-:W-:Y:S02]  /*1470*/  IMAD R21, R5, R8, R21 ;  /* 0x0000000805157224 */ /* 0x000fe400078e0215 */
[----:B------:R-:W-:-:S07]  /*1480*/  IMAD R20, R3, R2, R20 ;  /* 0x0000000203147224 */ /* 0x000fce00078e0214 */
.L_x_17:
[----:B------:R-:W-:Y:S01]  /*1490*/  BAR.SYNC.DEFER_BLOCKING 0x0 ;  /* 0x0000000000007b1d */ /* 0x000fe20000010000 */
[----:B------:R-:W-:Y:S01]  /*14a0*/  UISETP.NE.AND UP1, UPT, UR8, 0x2, UPT ;  /* 0x000000020800788c */ /* 0x000fe2000bf25270 */
[----:B------:R-:W-:Y:S02]  /*14b0*/  ISETP.NE.OR P5, PT, R0, 0x2, !P5 ;  /* 0x000000020000780c */ /* 0x000fe40006fa5670 */
[----:B------:R-:W-:-:S06]  /*14c0*/  LOP3.LUT R2, R185, 0x1f, RZ, 0xc0, !PT ;  /* 0x0000001fb9027812 */ /* 0x000fcc00078ec0ff */
[----:B------:R-:W-:Y:S05]  /*14d0*/  BRA.U UP1, `(.L_x_18) ;  /* 0x0000001501c47547 */ /* 0x000fea000b800000 */
[----:B------:R-:W1:Y:S01]  /*14e0*/  LDCU UR13, c[0x0][0x38c] ;  /* 0x00007180ff0d77ac */ /* 0x000e620008000800 */
[----:B------:R-:W2:Y:S01]  /*14f0*/  LDC R9, c[0x0][0x370] ;  /* 0x0000dc00ff097b82 */ /* 0x000ea20000000800 */
[----:B------:R-:W-:Y:S01]  /*1500*/  PLOP3.LUT P1, PT, PT, PT, UP2, 0x80, 0x8 ;  /* 0x000000000008781c */ /* 0x000fe20003f2f028 */
[----:B------:R-:W-:Y:S01]  /*1510*/  IMAD.MOV.U32 R15, RZ, RZ, 0x1 ;  /* 0x00000001ff0f7424 */ /* 0x000fe200078e00ff */
[----:B------:R-:W-:Y:S01]  /*1520*/  ISETP.EQ.OR P4, PT, R2, RZ, P5 ;  /* 0x000000ff0200720c */ /* 0x000fe20002f82670 */
[----:B------:R-:W-:Y:S01]  /*1530*/  IMAD.MOV.U32 R14, RZ, RZ, RZ ;  /* 0x000000ffff0e7224 */ /* 0x000fe200078e00ff */
[----:B------:R-:W-:Y:S02]  /*1540*/  PLOP3.LUT P1, PT, P1, PT, PT, 0x8, 0x80 ;  /* 0x000000000080781c */ /* 0x000fe40000f2e170 */
[----:B------:R-:W-:Y:S01]  /*1550*/  CS2R R12, SRZ ;  /* 0x00000000000c7805 */ /* 0x000fe2000001ff00 */
[----:B------:R-:W-:Y:S01]  /*1560*/  IMAD.MOV.U32 R10, RZ, RZ, 0x1 ;  /* 0x00000001ff0a7424 */ /* 0x000fe200078e00ff */
[----:B------:R-:W4:Y:S01]  /*1570*/  LDC R0, c[0x0][0x374] ;  /* 0x0000dd00ff007b82 */ /* 0x000f220000000800 */
[----:B------:R-:W2:Y:S01]  /*1580*/  LDCU.64 UR22, c[0x0][0x348] ;  /* 0x00006900ff1677ac */ /* 0x000ea20008000a00 */
[----:B------:R-:W-:Y:S01]  /*1590*/  UMOV UR6, URZ ;  /* 0x000000ff00067c82 */ /* 0x000fe20008000000 */
[----:B-1----:R-:W-:-:S04]  /*15a0*/  UIADD3 UR5, UPT, UPT, UR13, 0x1f, URZ ;  /* 0x0000001f0d057890 */ /* 0x002fc8000fffe0ff */
[----:B------:R-:W-:-:S04]  /*15b0*/  USHF.R.S32.HI UR4, URZ, 0x1f, UR5 ;  /* 0x0000001fff047899 */ /* 0x000fc80008011405 */
[----:B------:R-:W-:-:S04]  /*15c0*/  ULEA.HI UR4, UR4, UR5, URZ, 0x5 ;  /* 0x0000000504047291 */ /* 0x000fc8000f8f28ff */
[----:B------:R-:W-:Y:S02]  /*15d0*/  USHF.R.S32.HI UR15, URZ, 0x5, UR4 ;  /* 0x00000005ff0f7899 */ /* 0x000fe40008011404 */
[----:B------:R-:W-:Y:S02]  /*15e0*/  UIADD3 UR4, UPT, UPT, UR13, -0x1, URZ ;  /* 0xffffffff0d047890 */ /* 0x000fe4000fffe0ff */
[----:B------:R-:W-:Y:S02]  /*15f0*/  UISETP.LT.U32.AND UP0, UPT, UR15, 0xe, UPT ;  /* 0x0000000e0f00788c */ /* 0x000fe4000bf01070 */
[----:B------:R-:W-:Y:S02]  /*1600*/  UISETP.GE.U32.AND UP1, UPT, UR4, -0x3f, UPT ;  /* 0xffffffc10400788c */ /* 0x000fe4000bf26070 */
[----:B------:R-:W-:Y:S02]  /*1610*/  USEL UR14, UR15, 0xe, UP0 ;  /* 0x0000000e0f0e7887 */ /* 0x000fe40008000000 */
[----:B------:R-:W-:-:S02]  /*1620*/  UIADD3 UR13, UPT, UPT, UR13, 0x3e, URZ ;  /* 0x0000003e0d0d7890 */ /* 0x000fc4000fffe0ff */
[----:B------:R-:W-:Y:S02]  /*1630*/  UIADD3 UR5, UPT, UPT, UR14, -0x1, URZ ;  /* 0xffffffff0e057890 */ /* 0x000fe4000fffe0ff */
[----:B------:R-:W-:-:S03]  /*1640*/  UIADD3 UR7, UPT, UPT, UR15, -UR14, URZ ;  /* 0x8000000e0f077290 */ /* 0x000fc6000fffe0ff */
[----:B------:R-:W-:-:S04]  /*1650*/  @UP1 UIADD3 UR5, UPT, UPT, UR14, URZ, URZ ;  /* 0x000000ff0e051290 */ /* 0x000fc8000fffe0ff */
[----:B--2---:R-:W-:-:S12]  /*1660*/  UIADD3 UR5, UPT, UPT, UR5, 0x1, URZ ;  /* 0x0000000105057890 */ /* 0x004fd8000fffe0ff */
.L_x_36:
[----:B------:R-:W-:Y:S01]  /*1670*/  UISETP.NE.AND UP0, UPT, UR37, URZ, UPT ;  /* 0x000000ff2500728c */ /* 0x000fe2000bf05270 */
[----:B------:R-:W1:Y:S08]  /*1680*/  S2UR UR37, SR_CgaCtaId ;  /* 0x00000000002579c3 */ /* 0x000e700000008800 */
[----:B------:R-:W-:Y:S05]  /*1690*/  BRA.U UP0, `(.L_x_19) ;  /* 0x0000000100347547 */ /* 0x000fea000b800000 */
[----:B------:R-:W2:Y:S01]  /*16a0*/  S2R R2, SR_CgaCtaId ;  /* 0x0000000000027919 */ /* 0x000ea20000008800 */
[----:B------:R-:W-:-:S04]  /*16b0*/  MOV R3, 0x400 ;  /* 0x0000040000037802 */ /* 0x000fc80000000f00 */
[----:B--2---:R-:W-:Y:S02]  /*16c0*/  LEA R3, R2, R3, 0x18 ;  /* 0x0000000302037211 */ /* 0x004fe400078ec0ff */
[----:B------:R-:W-:-:S03]  /*16d0*/  SHF.L.U32 R2, R10, 0x1f, RZ ;  /* 0x0000001f0a027819 */ /* 0x000fc600000006ff */
[----:B------:R-:W-:-:S04]  /*16e0*/  IMAD R3, R12, 0x8, R3 ;  /* 0x000000080c037824 */ /* 0x000fc800078e0203 */
[----:B------:R-:W2:Y:S02]  /*16f0*/  SYNCS.PHASECHK.TRANS64.TRYWAIT P0, [R3+URZ+0x180], R2 ;  /* 0x00018002030075a7 */ /* 0x000ea400080011ff */
[----:B--2---:R-:W-:Y:S05]  /*1700*/  @!P0 BRA `(.L_x_20) ;  /* 0x0000009c00a08947 */ /* 0x004fea0003800000 */
.L_x_137:
[----:B------:R-:W-:Y:S01]  /*1710*/  VIADD R12, R12, 0x1 ;  /* 0x000000010c0c7836 */ /* 0x000fe20000000000 */
[----:B------:R2:W-:Y:S04]  /*1720*/  SYNCS.ARRIVE.TRANS64.A1T0 RZ, [R3+URZ+0x170], RZ ;  /* 0x000170ff03ff79a7 */ /* 0x0005e800081000ff */
[----:B------:R-:W-:-:S04]  /*1730*/  ISETP.NE.AND P0, PT, R12, 0x2, PT ;  /* 0x000000020c00780c */ /* 0x000fc80003f05270 */
[----:B------:R-:W-:Y:S02]  /*1740*/  SEL R12, R12, RZ, P0 ;  /* 0x000000ff0c0c7207 */ /* 0x000fe40000000000 */
[----:B--2---:R-:W-:-:S04]  /*1750*/  SEL R3, RZ, 0x1, P0 ;  /* 0x00000001ff037807 */ /* 0x004fc80000000000 */
[----:B------:R-:W-:-:S07]  /*1760*/  LOP3.LUT R10, R10, R3, RZ, 0x3c, !PT ;  /* 0x000000030a0a7212 */ /* 0x000fce00078e3cff */
.L_x_19:
[----:B------:R-:W-:Y:S01]  /*1770*/  UMOV UR4, 0x400 ;  /* 0x0000040000047882 */ /* 0x000fe20000000000 */
[----:B------:R-:W-:Y:S01]  /*1780*/  SHF.L.U32 R2, R15, 0x1f, RZ ;  /* 0x0000001f0f027819 */ /* 0x000fe200000006ff */
[----:B-1----:R-:W-:Y:S01]  /*1790*/  ULEA UR4, UR37, UR4, 0x18 ;  /* 0x0000000425047291 */ /* 0x002fe2000f8ec0ff */
[----:B------:R-:W-:Y:S01]  /*17a0*/  R2UR UR35, R21 ;  /* 0x00000000152372ca */ /* 0x000fe200000e0000 */
[----:B------:R-:W-:Y:S01]  /*17b0*/  UISETP.GE.U32.AND UP0, UPT, UR13, 0x3f, UPT ;  /* 0x0000003f0d00788c */ /* 0x000fe2000bf06070 */
[----:B------:R-:W-:Y:S01]  /*17c0*/  R2UR UR11, R20 ;  /* 0x00000000140b72ca */ /* 0x000fe200000e0000 */
[----:B------:R-:W-:Y:S01]  /*17d0*/  ULEA UR8, UR6, UR4, 0x3 ;  /* 0x0000000406087291 */ /* 0x000fe2000f8e18ff */
[----:B------:R-:W-:-:S08]  /*17e0*/  UMOV UR24, URZ ;  /* 0x000000ff00187c82 */ /* 0x000fd00008000000 */
[----:B------:R1:W2:Y:S01]  /*17f0*/  SYNCS.PHASECHK.TRANS64.TRYWAIT P0, [UR8+0x70], R2 ;  /* 0x00007002ff0075a7 */ /* 0x0002a20008001108 */
[----:B------:R-:W-:Y:S02]  /*1800*/  USHF.L.U32 UR35, UR35, 0x7, URZ ;  /* 0x0000000723237899 */ /* 0x000fe400080006ff */
[----:B------:R-:W-:Y:S01]  /*1810*/  USHF.L.U32 UR11, UR11, 0x8, URZ ;  /* 0x000000080b0b7899 */ /* 0x000fe200080006ff */
[----:B------:R-:W-:Y:S11]  /*1820*/  BRA.U !UP0, `(.L_x_21) ;  /* 0x0000000108a87547 */ /* 0x000ff6000b800000 */
[----:B------:R-:W-:Y:S01]  /*1830*/  UMOV UR16, URZ ;  /* 0x000000ff00107c82 */ /* 0x000fe20008000000 */
[----:B------:R-:W-:-:S05]  /*1840*/  UMOV UR17, UR6 ;  /* 0x0000000600117c82 */ /* 0x000fca0008000000 */
.L_x_26:
[----:B-1----:R-:W-:Y:S01]  /*1850*/  ULEA UR33, UR17, UR4, 0x3 ;  /* 0x0000000411217291 */ /* 0x002fe2000f8e18ff */
[----:B--2---:R-:W-:Y:S01]  /*1860*/  @!P5 MOV R3, 0x3000 ;  /* 0x000030000003d802 */ /* 0x004fe20000000f00 */
[----:B--2---:R-:W-:Y:S10]  /*1870*/  @P0 BRA `(.L_x_22) ;  /* 0x00000000000c0947 */ /* 0x004ff40003800000 */
[----:B------:R-:W-:-:S04]  /*1880*/  SHF.L.U32 R5, R15, 0x1f, RZ ;  /* 0x0000001f0f057819 */ /* 0x000fc800000006ff */
[----:B------:R-:W2:Y:S02]  /*1890*/  SYNCS.PHASECHK.TRANS64.TRYWAIT P0, [UR33+0x70], R5 ;  /* 0x00007005ff0075a7 */ /* 0x000ea40008001121 */
[----:B--2---:R-:W-:Y:S05]  /*18a0*/  @!P0 BRA `(.L_x_23) ;  /* 0x0000009c004c8947 */ /* 0x004fea0003800000 */
.L_x_22:
[----:B------:R2:W-:Y:S01]  /*18b0*/  @!P5 SYNCS.ARRIVE.TRANS64 RZ, [UR33], R3 ;  /* 0x00000003ffffd9a7 */ /* 0x0005e20008000021 */
[----:B------:R-:W-:Y:S04]  /*18c0*/  BSSY.RECONVERGENT B0, `(.L_x_24) ;  /* 0x0000003000007945 */ /* 0x000fe80003800200 */
[----:B------:R-:W-:Y:S05]  /*18d0*/  @P4 BRA `(.L_x_25) ;  /* 0x0000000000044947 */ /* 0x000fea0003800000 */
[----:B------:R-:W-:Y:S05]  /*18e0*/  BPT.TRAP 0x1 ;  /* 0x000000040000795c */ /* 0x000fea0000300000 */
.L_x_25:
[----:B------:R-:W-:Y:S05]  /*18f0*/  BSYNC.RECONVERGENT B0 ;  /* 0x0000000000007941 */ /* 0x000fea0003800200 */
.L_x_24:
[----:B------:R-:W-:Y:S02]  /*1900*/  UIADD3 UR6, UPT, UPT, UR17, 0x1, URZ ;  /* 0x0000000111067890 */ /* 0x000fe4000fffe0ff */
[----:B------:R-:W-:Y:S02]  /*1910*/  ULEA UR32, UR17, UR4, 0xc ;  /* 0x0000000411207291 */ /* 0x000fe4000f8e60ff */
[----:B------:R-:W-:Y:S02]  /*1920*/  UISETP.NE.AND UP0, UPT, UR6, 0xe, UPT ;  /* 0x0000000e0600788c */ /* 0x000fe4000bf05270 */
[----:B------:R-:W-:Y:S02]  /*1930*/  UIADD3 UR26, UP1, UPT, UR22, 0x80, URZ ;  /* 0x00000080161a7890 */ /* 0x000fe4000ff3e0ff */
[----:B------:R-:W-:Y:S02]  /*1940*/  USEL UR9, URZ, 0x1, UP0 ;  /* 0x00000001ff097887 */ /* 0x000fe40008000000 */
[----:B------:R-:W-:-:S02]  /*1950*/  USEL UR6, UR6, URZ, UP0 ;  /* 0x000000ff06067287 */ /* 0x000fc40008000000 */
[----:B------:R-:W-:Y:S02]  /*1960*/  UIADD3 UR20, UP0, UPT, UR22, 0x180, URZ ;  /* 0x0000018016147890 */ /* 0x000fe4000ff1e0ff */
[----:B------:R-:W-:Y:S01]  /*1970*/  ULEA UR8, UR6, UR4, 0x3 ;  /* 0x0000000406087291 */ /* 0x000fe2000f8e18ff */
[----:B------:R-:W-:Y:S01]  /*1980*/  LOP3.LUT R15, R15, UR9, RZ, 0x3c, !PT ;  /* 0x000000090f0f7c12 */ /* 0x000fe2000f8e3cff */
[----:B------:R-:W-:Y:S02]  /*1990*/  USHF.L.U32 UR34, UR16, 0x5, URZ ;  /* 0x0000000510227899 */ /* 0x000fe400080006ff */
[----:B------:R-:W-:Y:S01]  /*19a0*/  UIADD3.X UR27, UPT, UPT, URZ, UR23, URZ, UP1, !UPT ;  /* 0x00000017ff1b7290 */ /* 0x000fe20008ffe4ff */
[----:B-1----:R-:W-:Y:S01]  /*19b0*/  SHF.L.U32 R2, R15, 0x1f, RZ ;  /* 0x0000001f0f027819 */ /* 0x002fe200000006ff */
[----:B------:R-:W-:Y:S02]  /*19c0*/  UIADD3 UR32, UPT, UPT, UR32, 0xc400, URZ ;  /* 0x0000c40020207890 */ /* 0x000fe4000fffe0ff */
[----:B------:R-:W-:Y:S01]  /*19d0*/  UIADD3.X UR21, UPT, UPT, URZ, UR23, URZ, UP0, !UPT ;  /* 0x00000017ff157290 */ /* 0x000fe200087fe4ff */
[----:B------:R1:W1:Y:S01]  /*19e0*/  SYNCS.PHASECHK.TRANS64.TRYWAIT P0, [UR8+0x70], R2 ;  /* 0x00007002ff0075a7 */ /* 0x0002620008001108 */
[----:B------:R-:W-:Y:S01]  /*19f0*/  ULEA UR8, UR17, UR4, 0xd ;  /* 0x0000000411087291 */ /* 0x000fe2000f8e68ff */
[----:B------:R-:W-:Y:S01]  /*1a00*/  UMOV UR18, 0x0 ;  /* 0x0000000000127882 */ /* 0x000fe20000000000 */
[----:B------:R-:W-:-:S02]  /*1a10*/  UMOV UR19, 0x10000000 ;  /* 0x1000000000137882 */ /* 0x000fc40000000000 */
[----:B------:R-:W-:Y:S01]  /*1a20*/  UIADD3 UR8, UPT, UPT, UR8, 0x1a400, URZ ;  /* 0x0001a40008087890 */ /* 0x000fe2000fffe0ff */
[----:B------:R1:W-:Y:S01]  /*1a30*/  UTMALDG.3D [UR32], [UR26], desc[UR18] ;  /* 0x000012201a0075b4 */ /* 0x0003e20008011000 */
[----:B------:R-:W-:Y:S01]  /*1a40*/  UMOV UR12, UR36 ;  /* 0x00000024000c7c82 */ /* 0x000fe20008000000 */
[----:B------:R-:W-:Y:S01]  /*1a50*/  UMOV UR9, UR33 ;  /* 0x0000002100097c82 */ /* 0x000fe20008000000 */
[----:B------:R-:W-:Y:S01]  /*1a60*/  UMOV UR10, UR34 ;  /* 0x00000022000a7c82 */ /* 0x000fe20008000000 */
[----:B------:R-:W-:Y:S01]  /*1a70*/  UIADD3 UR16, UPT, UPT, UR16, 0x1, URZ ;  /* 0x0000000110107890 */ /* 0x000fe2000fffe0ff */
[----:B------:R-:W-:Y:S01]  /*1a80*/  UMOV UR24, UR5 ;  /* 0x0000000500187c82 */ /* 0x000fe20008000000 */
[----:B------:R-:W-:Y:S02]  /*1a90*/  UMOV UR17, UR6 ;  /* 0x0000000600117c82 */ /* 0x000fe40008000000 */
[----:B------:R1:W-:Y:S01]  /*1aa0*/  UTMALDG.3D [UR8], [UR20], desc[UR18] ;  /* 0x00001208140075b4 */ /* 0x0003e20008011000 */
[----:B------:R-:W-:-:S09]  /*1ab0*/  UISETP.NE.AND UP0, UPT, UR16, UR5, UPT ;  /* 0x000000051000728c */ /* 0x000fd2000bf05270 */
[----:B------:R-:W-:Y:S05]  /*1ac0*/  BRA.U UP0, `(.L_x_26) ;  /* 0xfffffffd00607547 */ /* 0x000fea000b83ffff */
.L_x_21:
[----:B-1----:R-:W-:Y:S01]  /*1ad0*/  ULEA UR8, UR6, UR4, 0x3 ;  /* 0x0000000406087291 */ /* 0x002fe2000f8e18ff */
[----:B------:R-:W-:Y:S01]  /*1ae0*/  SHF.L.U32 R2, R15, 0x1f, RZ ;  /* 0x0000001f0f027819 */ /* 0x000fe200000006ff */
[----:B------:R-:W-:Y:S01]  /*1af0*/  @!P1 SYNCS.ARRIVE.TRANS64.A1T0 RZ, [UR4+0x128], RZ ;  /* 0x000128ffffff99a7 */ /* 0x000fe20008100004 */
[----:B------:R-:W-:-:S06]  /*1b00*/  UISETP.GT.AND UP0, UPT, UR15, UR14, UPT ;  /* 0x0000000e0f00728c */ /* 0x000fcc000bf04270 */
[----:B--2---:R1:W2:Y:S03]  /*1b10*/  SYNCS.PHASECHK.TRANS64.TRYWAIT P0, [UR8+0x70], R2 ;  /* 0x00007002ff0075a7 */ /* 0x0042a60008001108 */
[----:B------:R-:W-:Y:S05]  /*1b20*/  BRA.U !UP0, `(.L_x_27) ;  /* 0x0000000108ac7547 */ /* 0x000fea000b800000 */
[----:B------:R-:W-:Y:S01]  /*1b30*/  UIADD3 UR21, UPT, UPT, UR7, UR24, URZ ;  /* 0x0000001807157290 */ /* 0x000fe2000fffe0ff */
[----:B------:R-:W-:-:S11]  /*1b40*/  UMOV UR25, UR6 ;  /* 0x0000000600197c82 */ /* 0x000fd60008000000 */
.L_x_32:
[----:B-1----:R-:W-:Y:S01]  /*1b50*/  ULEA UR17, UR25, UR4, 0x3 ;  /* 0x0000000419117291 */ /* 0x002fe2000f8e18ff */
[----:B--2---:R-:W-:Y:S01]  /*1b60*/  @!P5 MOV R3, 0x3000 ;  /* 0x000030000003d802 */ /* 0x004fe20000000f00 */
[----:B--2---:R-:W-:Y:S10]  /*1b70*/  @P0 BRA `(.L_x_28) ;  /* 0x00000000000c0947 */ /* 0x004ff40003800000 */
[----:B------:R-:W-:-:S04]  /*1b80*/  SHF.L.U32 R5, R15, 0x1f, RZ ;  /* 0x0000001f0f057819 */ /* 0x000fc800000006ff */
[----:B------:R-:W2:Y:S02]  /*1b90*/  SYNCS.PHASECHK.TRANS64.TRYWAIT P0, [UR17+0x70], R5 ;  /* 0x00007005ff0075a7 */ /* 0x000ea40008001111 */
[----:B--2---:R-:W-:Y:S05]  /*1ba0*/  @!P0 BRA `(.L_x_29) ;  /* 0x0000009800a48947 */ /* 0x004fea0003800000 */
.L_x_28:
[----:B------:R2:W-:Y:S01]  /*1bb0*/  @!P5 SYNCS.ARRIVE.TRANS64 RZ, [UR17], R3 ;  /* 0x00000003ffffd9a7 */ /* 0x0005e20008000011 */
[----:B------:R-:W-:Y:S04]  /*1bc0*/  BSSY.RECONVERGENT B0, `(.L_x_30) ;  /* 0x0000003000007945 */ /* 0x000fe80003800200 */
[----:B------:R-:W-:Y:S05]  /*1bd0*/  @P4 BRA `(.L_x_31) ;  /* 0x0000000000044947 */ /* 0x000fea0003800000 */
[----:B------:R-:W-:Y:S05]  /*1be0*/  BPT.TRAP 0x1 ;  /* 0x000000040000795c */ /* 0x000fea0000300000 */
.L_x_31:
[----:B------:R-:W-:Y:S05]  /*1bf0*/  BSYNC.RECONVERGENT B0 ;  /* 0x0000000000007941 */ /* 0x000fea0003800200 */
.L_x_30:
        /* <DEDUP_REMOVED lines=10> */
[----:B------:R-:W-:Y:S01]  /*1ca0*/  UIADD3 UR16, UPT, UPT, UR16, 0xc400, URZ ;  /* 0x0000c40010107890 */ /* 0x000fe2000fffe0ff */
[----:B-1----:R-:W-:Y:S01]  /*1cb0*/  SHF.L.U32 R2, R15, 0x1f, RZ ;  /* 0x0000001f0f027819 */ /* 0x002fe200000006ff */
[----:B------:R-:W-:Y:S02]  /*1cc0*/  UIADD3.X UR31, UPT, UPT, URZ, UR23, URZ, UP1, !UPT ;  /* 0x00000017ff1f7290 */ /* 0x000fe40008ffe4ff */
[----:B------:R-:W-:Y:S01]  /*1cd0*/  UIADD3.X UR29, UPT, UPT, URZ, UR23, URZ, UP0, !UPT ;  /* 0x00000017ff1d7290 */ /* 0x000fe200087fe4ff */
[----:B------:R1:W1:Y:S01]  /*1ce0*/  SYNCS.PHASECHK.TRANS64.TRYWAIT P0, [UR8+0x70], R2 ;  /* 0x00007002ff0075a7 */ /* 0x0002620008001108 */
[----:B------:R-:W-:Y:S01]  /*1cf0*/  ULEA UR8, UR25, UR4, 0xd ;  /* 0x0000000419087291 */ /* 0x000fe2000f8e68ff */
[----:B------:R-:W-:Y:S01]  /*1d00*/  UMOV UR26, 0x0 ;  /* 0x00000000001a7882 */ /* 0x000fe20000000000 */
[----:B------:R-:W-:-:S02]  /*1d10*/  UMOV UR27, 0x10000000 ;  /* 0x10000000001b7882 */ /* 0x000fc40000000000 */
[----:B------:R-:W-:Y:S01]  /*1d20*/  UIADD3 UR8, UPT, UPT, UR8, 0x1a400, URZ ;  /* 0x0001a40008087890 */ /* 0x000fe2000fffe0ff */
[----:B------:R-:W-:Y:S01]  /*1d30*/  UMOV UR19, UR35 ;  /* 0x0000002300137c82 */ /* 0x000fe20008000000 */
[----:B------:R-:W-:Y:S01]  /*1d40*/  UMOV UR20, UR36 ;  /* 0x0000002400147c82 */ /* 0x000fe20008000000 */
[----:B------:R-:W-:Y:S01]  /*1d50*/  UMOV UR12, UR36 ;  /* 0x00000024000c7c82 */ /* 0x000fe20008000000 */
[----:B------:R-:W-:Y:S01]  /*1d60*/  UMOV UR9, UR17 ;  /* 0x0000001100097c82 */ /* 0x000fe20008000000 */
[----:B------:R-:W-:Y:S01]  /*1d70*/  UMOV UR10, UR18 ;  /* 0x00000012000a7c82 */ /* 0x000fe20008000000 */
[----:B------:R1:W-:Y:S01]  /*1d80*/  UTMALDG.3D [UR16], [UR30], desc[UR26] ;  /* 0x00001a101e0075b4 */ /* 0x0003e20008011000 */
[----:B------:R-:W-:Y:S01]  /*1d90*/  UIADD3 UR24, UPT, UPT, UR24, 0x1, URZ ;  /* 0x0000000118187890 */ /* 0x000fe2000fffe0ff */
[----:B------:R-:W-:-:S03]  /*1da0*/  UMOV UR25, UR6 ;  /* 0x0000000600197c82 */ /* 0x000fc60008000000 */
[----:B------:R-:W-:Y:S01]  /*1db0*/  UISETP.NE.AND UP0, UPT, UR24, UR21, UPT ;  /* 0x000000151800728c */ /* 0x000fe2000bf05270 */
[----:B------:R1:W-:Y:S08]  /*1dc0*/  UTMALDG.3D [UR8], [UR28], desc[UR26] ;  /* 0x00001a081c0075b4 */ /* 0x0003f00008011000 */
[----:B------:R-:W-:Y:S05]  /*1dd0*/  BRA.U UP0, `(.L_x_32) ;  /* 0xfffffffd005c7547 */ /* 0x000fea000b83ffff */
.L_x_27:
[C---:B-1----:R-:W-:Y:S01]  /*1de0*/  LEA R2, R14.reuse, UR4, 0x3 ;  /* 0x000000040e027c11 */ /* 0x042fe2000f8e18ff */
[----:B------:R-:W-:Y:S01]  /*1df0*/  NOP ;  /* 0x0000000000007918 */ /* 0x000fe20000000000 */
[----:B--2---:R-:W-:Y:S02]  /*1e00*/  SHF.L.U32 R3, R13, 0x1f, RZ ;  /* 0x0000001f0d037819 */ /* 0x004fe400000006ff */
[----:B------:R-:W-:Y:S02]  /*1e10*/  LEA R4, R14, UR4, 0x4 ;  /* 0x000000040e047c11 */ /* 0x000fe4000f8e20ff */
[----:B------:R-:W1:Y:S02]  /*1e20*/  SYNCS.PHASECHK.TRANS64.TRYWAIT P0, [R2+URZ+0x130], R3 ;  /* 0x00013003020075a7 */ /* 0x000e6400080011ff */
[----:B-1----:R-:W-:Y:S05]  /*1e30*/  @!P0 BRA `(.L_x_33) ;  /* 0x0000009800188947 */ /* 0x002fea0003800000 */
.L_x_140:
[----:B------:R-:W2:Y:S01]  /*1e40*/  LDS.128 R4, [R4+0x1a0] ;  /* 0x0001a00004047984 */ /* 0x000ea20000000c00 */
[----:B---3--:R-:W-:Y:S01]  /*1e50*/  ISETP.GE.AND P0, PT, R72, 0x1, PT ;  /* 0x000000014800780c */ /* 0x008fe20003f06270 */
[----:B-1----:R-:W-:Y:S01]  /*1e60*/  VIADD R2, R2, 0x140 ;  /* 0x0000014002027836 */ /* 0x002fe20000000000 */
[----:B------:R-:W-:Y:S01]  /*1e70*/  @!PT LDS RZ, [RZ] ;  /* 0x00000000fffff984 */ /* 0x000fe20000000800 */
[----:B------:R-:W-:Y:S01]  /*1e80*/  @!PT LDS RZ, [RZ] ;  /* 0x00000000fffff984 */ /* 0x000fe20000000800 */
[----:B------:R-:W-:Y:S01]  /*1e90*/  @!PT LDS RZ, [RZ] ;  /* 0x00000000fffff984 */ /* 0x000fe20000000800 */
[----:B------:R-:W-:Y:S01]  /*1ea0*/  @!PT LDS RZ, [RZ] ;  /* 0x00000000fffff984 */ /* 0x000fe20000000800 */
[----:B------:R1:W-:Y:S06]  /*1eb0*/  MEMBAR.ALL.CTA ;  /* 0x0000000000007992 */ /* 0x0003ec0000008000 */
[----:B-1----:R-:W1:Y:S01]  /*1ec0*/  FENCE.VIEW.ASYNC.S ;  /* 0x00000000000073c6 */ /* 0x002e620000000000 */
[----:B------:R-:W-:-:S04]  /*1ed0*/  PRMT R2, RZ, 0x654, R2 ;  /* 0x00000654ff027816 */ /* 0x000fc80000000002 */
[----:B-1----:R1:W-:Y:S01]  /*1ee0*/  SYNCS.ARRIVE.TRANS64.RED.A1T0 RZ, [R2+URZ], RZ ;  /* 0x000000ff02ff79a7 */ /* 0x0023e200081004ff */
[----:B--2---:R-:W-:-:S13]  /*1ef0*/  LOP3.LUT P2, RZ, R6, 0x1, RZ, 0xc0, !PT ;  /* 0x0000000106ff7812 */ /* 0x004fda000784c0ff */
[----:B------:R-:W-:Y:S01]  /*1f00*/  @P2 SHF.R.U32.HI R3, RZ, 0x10, R5 ;  /* 0x00000010ff032819 */ /* 0x000fe20000011605 */
[----:B------:R-:W-:Y:S01]  /*1f10*/  VOTEU.ANY UP0, P2 ;  /* 0x0000000000ff7886 */ /* 0x000fe20001000100 */
[----:B------:R-:W-:Y:S02]  /*1f20*/  @P2 MOV R11, R4 ;  /* 0x00000004000b2202 */ /* 0x000fe40000000f00 */
[----:B------:R-:W-:Y:S02]  /*1f30*/  @P2 R2UR.BROADCAST UR8, R3 ;  /* 0x00000000030822ca */ /* 0x000fe400008e0000 */
[----:B------:R-:W-:-:S11]  /*1f40*/  @P2 LOP3.LUT R8, R5, 0xffff, RZ, 0xc0, !PT ;  /* 0x0000ffff05082812 */ /* 0x000fd600078ec0ff */
[----:B------:R-:W-:Y:S01]  /*1f50*/  @UP0 UMOV UR36, UR8 ;  /* 0x0000000800240c82 */ /* 0x000fe20008000000 */
[----:B-1----:R-:W-:Y:S05]  /*1f60*/  @!P0 BRA `(.L_x_34) ;  /* 0x0000000000b88947 */ /* 0x002fea0003800000 */
[----:B------:R-:W4:Y:S01]  /*1f70*/  LDC.64 R4, c[0x0][0xb18] ;  /* 0x0002c600ff047b82 */ /* 0x000f220000000a00 */
[----:B------:R-:W-:-:S07]  /*1f80*/  ISETP.NE.AND P3, PT, R72, 0x1, PT ;  /* 0x000000014800780c */ /* 0x000fce0003f65270 */
[----:B------:R-:W1:Y:S08]  /*1f90*/  LDC.64 R6, c[0x0][0xb10] ;  /* 0x0002c400ff067b82 */ /* 0x000e700000000a00 */
[----:B------:R-:W2:Y:S08]  /*1fa0*/  LDC R16, c[0x0][0xb20] ;  /* 0x0002c800ff107b82 */ /* 0x000eb00000000800 */
[----:B------:R-:W3:Y:S01]  /*1fb0*/  LDC R18, c[0x0][0xb0c] ;  /* 0x0002c300ff127b82 */ /* 0x000ee20000000800 */
[----:B----4-:R-:W-:Y:S01]  /*1fc0*/  IMAD.HI.U32 R17, R0, R5, RZ ;  /* 0x0000000500117227 */ /* 0x010fe200078e00ff */
[----:B------:R-:W-:-:S03]  /*1fd0*/  ISETP.NE.AND P0, PT, R4, 0x1, PT ;  /* 0x000000010400780c */ /* 0x000fc60003f05270 */
[----:B------:R-:W-:-:S03]  /*1fe0*/  IMAD.HI.U32 R5, R8, R5, RZ ;  /* 0x0000000508057227 */ /* 0x000fc600078e00ff */
[----:B------:R-:W4:Y:S01]  /*1ff0*/  LDC.64 R2, c[0x0][0xb28] ;  /* 0x0002ca00ff027b82 */ /* 0x000f220000000a00 */
[----:B-1----:R-:W-:-:S04]  /*2000*/  IMAD.HI.U32 R20, R9, R6, RZ ;  /* 0x0000000609147227 */ /* 0x002fc800078e00ff */
[----:B------:R-:W-:Y:S01]  /*2010*/  IMAD.HI.U32 R22, R11, R6, RZ ;  /* 0x000000060b167227 */ /* 0x000fe200078e00ff */
[----:B------:R-:W-:Y:S02]  /*2020*/  SHF.R.U32.HI R20, RZ, R7, R20 ;  /* 0x00000007ff147219 */ /* 0x000fe40000011614 */
[-C--:B--2---:R-:W-:Y:S02]  /*2030*/  SHF.R.U32.HI R17, RZ, R16.reuse, R17 ;  /* 0x00000010ff117219 */ /* 0x084fe40000011611 */
[----:B------:R-:W-:Y:S02]  /*2040*/  SHF.R.U32.HI R5, RZ, R16, R5 ;  /* 0x00000010ff057219 */ /* 0x000fe40000011605 */
[----:B------:R-:W-:Y:S02]  /*2050*/  SEL R17, R0, R17, !P0 ;  /* 0x0000001100117207 */ /* 0x000fe40004000000 */
[----:B------:R-:W-:Y:S02]  /*2060*/  SHF.R.U32.HI R22, RZ, R7, R22 ;  /* 0x00000007ff167219 */ /* 0x000fe40000011616 */
[----:B---3--:R-:W-:-:S02]  /*2070*/  ISETP.NE.AND P1, PT, R18, 0x1, PT ;  /* 0x000000011200780c */ /* 0x008fc40003f25270 */
[----:B------:R-:W-:Y:S02]  /*2080*/  SEL R5, R8, R5, !P0 ;  /* 0x0000000508057207 */ /* 0x000fe40004000000 */
[----:B------:R-:W-:Y:S02]  /*2090*/  SEL R19, R9, R20, !P1 ;  /* 0x0000001409137207 */ /* 0x000fe40004800000 */
[----:B------:R-:W-:Y:S01]  /*20a0*/  SEL R7, R11, R22, !P1 ;  /* 0x000000160b077207 */ /* 0x000fe20004800000 */
[----:B----4-:R-:W-:-:S04]  /*20b0*/  IMAD.HI.U32 R20, R17, R2, RZ ;  /* 0x0000000211147227 */ /* 0x010fc800078e00ff */
[----:B------:R-:W-:Y:S01]  /*20c0*/  IMAD.HI.U32 R6, R19, R2, RZ ;  /* 0x0000000213067227 */ /* 0x000fe200078e00ff */
[----:B------:R-:W-:-:S04]  /*20d0*/  @P3 SHF.R.U32.HI R17, RZ, R3, R20 ;  /* 0x00000003ff113219 */ /* 0x000fc80000011614 */
[----:B------:R-:W-:Y:S01]  /*20e0*/  @P3 SHF.R.U32.HI R19, RZ, R3, R6 ;  /* 0x00000003ff133219 */ /* 0x000fe20000011606 */
[----:B------:R-:W-:-:S04]  /*20f0*/  IMAD R17, R72, R17, RZ ;  /* 0x0000001148117224 */ /* 0x000fc800078e02ff */
[----:B------:R-:W-:Y:S01]  /*2100*/  IMAD R6, R72, R19, RZ ;  /* 0x0000001348067224 */ /* 0x000fe200078e02ff */
[C---:B------:R-:W-:Y:S02]  /*2110*/  ISETP.GE.AND P0, PT, R5.reuse, R17, PT ;  /* 0x000000110500720c */ /* 0x040fe40003f06270 */
[----:B------:R-:W-:Y:S02]  /*2120*/  IADD3 R17, PT, PT, -R5, RZ, RZ ;  /* 0x000000ff05117210 */ /* 0x000fe40007ffe1ff */
[----:B------:R-:W-:Y:S01]  /*2130*/  ISETP.GE.OR P0, PT, R7, R6, P0 ;  /* 0x000000060700720c */ /* 0x000fe20000706670 */
[----:B------:R-:W-:-:S04]  /*2140*/  IMAD.HI.U32 R6, R5, R2, RZ ;  /* 0x0000000205067227 */ /* 0x000fc800078e00ff */
[----:B------:R-:W-:Y:S01]  /*2150*/  IMAD R8, R4, R17, R8 ;  /* 0x0000001104087224 */ /* 0x000fe200078e0208 */
[----:B------:R-:W-:-:S04]  /*2160*/  SHF.R.U32.HI R6, RZ, R3, R6 ;  /* 0x00000003ff067219 */ /* 0x000fc80000011606 */
[----:B------:R-:W-:-:S03]  /*2170*/  SEL R6, R5, R6, !P3 ;  /* 0x0000000605067207 */ /* 0x000fc60005800000 */
[----:B------:R-:W-:-:S04]  /*2180*/  @!P0 IMAD.HI.U32 R16, R7, R2, RZ ;  /* 0x0000000207108227 */ /* 0x000fc800078e00ff */
[----:B------:R-:W-:Y:S01]  /*2190*/  IMAD.MOV R2, RZ, RZ, -R6 ;  /* 0x000000ffff027224 */ /* 0x000fe200078e0a06 */
[----:B------:R-:W-:-:S03]  /*21a0*/  @!P0 SHF.R.U32.HI R16, RZ, R3, R16 ;  /* 0x00000003ff108219 */ /* 0x000fc60000011610 */
[----:B------:R-:W-:Y:S01]  /*21b0*/  IMAD R2, R72, R2, R5 ;  /* 0x0000000248027224 */ /* 0x000fe200078e0205 */
        /* <DEDUP_REMOVED lines=9> */
.L_x_34:
[----:B------:R-:W1:Y:S02]  /*2250*/  LDCU UR8, c[0x0][0xb30] ;  /* 0x00016600ff0877ac */ /* 0x000e640008000800 */
[----:B-1----:R-:W-:-:S09]  /*2260*/  UISETP.NE.AND UP0, UPT, UR8, 0x1, UPT ;  /* 0x000000010800788c */ /* 0x002fd2000bf05270 */
[----:B------:R-:W-:Y:S05]  /*2270*/  BRA.U UP0, `(.L_x_35) ;  /* 0x0000000100407547 */ /* 0x000fea000b800000 */
[----:B------:R-:W1:Y:S08]  /*2280*/  LDC.64 R4, c[0x0][0xb10] ;  /* 0x0002c400ff047b82 */ /* 0x000e700000000a00 */
[----:B------:R-:W2:Y:S08]  /*2290*/  LDC.64 R2, c[0x0][0xb18] ;  /* 0x0002c600ff027b82 */ /* 0x000eb00000000a00 */
[----:B------:R-:W3:Y:S08]  /*22a0*/  LDC R6, c[0x0][0xb20] ;  /* 0x0002c800ff067b82 */ /* 0x000ef00000000800 */
[----:B------:R-:W4:Y:S01]  /*22b0*/  LDC R16, c[0x0][0xb0c] ;  /* 0x0002c300ff107b82 */ /* 0x000f220000000800 */
[----:B-1----:R-:W-:-:S05]  /*22c0*/  IMAD.HI.U32 R4, R11, R4, RZ ;  /* 0x000000040b047227 */ /* 0x002fca00078e00ff */
[----:B------:R-:W-:Y:S01]  /*22d0*/  SHF.R.U32.HI R4, RZ, R5, R4 ;  /* 0x00000005ff047219 */ /* 0x000fe20000011604 */
[----:B--2---:R-:W-:Y:S01]  /*22e0*/  IMAD.HI.U32 R3, R8, R3, RZ ;  /* 0x0000000308037227 */ /* 0x004fe200078e00ff */
[----:B------:R-:W-:-:S04]  /*22f0*/  ISETP.NE.AND P0, PT, R2, 0x1, PT ;  /* 0x000000010200780c */ /* 0x000fc80003f05270 */
[----:B---3--:R-:W-:-:S04]  /*2300*/  SHF.R.U32.HI R3, RZ, R6, R3 ;  /* 0x00000006ff037219 */ /* 0x008fc80000011603 */
[----:B------:R-:W-:Y:S02]  /*2310*/  SEL R3, R8, R3, !P0 ;  /* 0x0000000308037207 */ /* 0x000fe40004000000 */
[----:B----4-:R-:W-:-:S04]  /*2320*/  ISETP.NE.AND P1, PT, R16, 0x1, PT ;  /* 0x000000011000780c */ /* 0x010fc80003f25270 */
[----:B------:R-:W-:-:S05]  /*2330*/  SEL R4, R11, R4, !P1 ;  /* 0x000000040b047207 */ /* 0x000fca0004800000 */
[----:B------:R-:W-:Y:S02]  /*2340*/  IMAD.IADD R5, R3, 0x1, -R4 ;  /* 0x0000000103057824 */ /* 0x000fe400078e0a04 */
[----:B------:R-:W-:Y:S02]  /*2350*/  IMAD.IADD R3, R4, 0x1, -R3 ;  /* 0x0000000104037824 */ /* 0x000fe400078e0a03 */
[----:B------:R-:W-:Y:S02]  /*2360*/  IMAD R11, R5, R16, R11 ;  /* 0x00000010050b7224 */ /* 0x000fe400078e020b */
[----:B------:R-:W-:-:S07]  /*2370*/  IMAD R8, R3, R2, R8 ;  /* 0x0000000203087224 */ /* 0x000fce00078e0208 */
.L_x_35:
[----:B------:R-:W-:Y:S01]  /*2380*/  VIADD R14, R14, 0x1 ;  /* 0x000000010e0e7836 */ /* 0x000fe20000000000 */
[----:B------:R-:W-:Y:S01]  /*2390*/  PLOP3.LUT P1, PT, PT, PT, PT, 0x80, 0x8 ;  /* 0x000000000008781c */ /* 0x000fe20003f2f070 */
[----:B------:R-:W-:Y:S02]  /*23a0*/  IMAD.IADD R21, R11, 0x1, R170 ;  /* 0x000000010b157824 */ /* 0x000fe400078e02aa */
[----:B------:R-:W-:Y:S01]  /*23b0*/  IMAD.IADD R20, R8, 0x1, R147 ;  /* 0x0000000108147824 */ /* 0x000fe200078e0293 */
[----:B------:R-:W-:-:S04]  /*23c0*/  ISETP.NE.AND P0, PT, R14, 0x2, PT ;  /* 0x000000020e00780c */ /* 0x000fc80003f05270 */
[----:B------:R-:W-:Y:S02]  /*23d0*/  SEL R2, RZ, 0x1, P0 ;  /* 0x00000001ff027807 */ /* 0x000fe40000000000 */
[----:B------:R-:W-:Y:S02]  /*23e0*/  SEL R14, R14, RZ, P0 ;  /* 0x000000ff0e0e7207 */ /* 0x000fe40000000000 */
[----:B------:R-:W-:Y:S01]  /*23f0*/  LOP3.LUT R13, R13, R2, RZ, 0x3c, !PT ;  /* 0x000000020d0d7212 */ /* 0x000fe200078e3cff */
[----:B------:R-:W-:Y:S06]  /*2400*/  @P2 BRA `(.L_x_36) ;  /* 0xfffffff000982947 */ /* 0x000fec000383ffff */
[----:B------:R-:W-:Y:S01]  /*2410*/  UIADD3 UR4, UPT, UPT, UR4, 0x70, URZ ;  /* 0x0000007004047890 */ /* 0x000fe2000fffe0ff */
[----:B------:R-:W-:-:S03]  /*2420*/  SHF.L.U32 R3, R15, 0x1f, RZ ;  /* 0x0000001f0f037819 */ /* 0x000fc600000006ff */
[----:B------:R-:W-:-:S09]  /*2430*/  ULEA UR5, UR6, UR4, 0x3 ;  /* 0x0000000406057291 */ /* 0x000fd2000f8e18ff */
[----:B------:R-:W1:Y:S02]  /*2440*/  SYNCS.PHASECHK.TRANS64.TRYWAIT P0, [UR5], R3 ;  /* 0x00000003ff0075a7 */ /* 0x000e640008001105 */
[----:B-1----:R-:W-:Y:S05]  /*2450*/  @!P0 BRA `(.L_x_37) ;  /* 0x0000009000a48947 */ /* 0x002fea0003800000 */
.L_x_142:
[----:B------:R-:W-:-:S04]  /*2460*/  UIADD3 UR6, UPT, UPT, UR6, 0x1, URZ ;  /* 0x0000000106067890 */ /* 0x000fc8000fffe0ff */
[----:B------:R-:W-:-:S04]  /*2470*/  UISETP.NE.AND UP0, UPT, UR6, 0xe, UPT ;  /* 0x0000000e0600788c */ /* 0x000fc8000bf05270 */
[----:B------:R-:W-:Y:S02]  /*2480*/  USEL UR7, URZ, 0x1, UP0 ;  /* 0x00000001ff077887 */ /* 0x000fe40008000000 */
[----:B------:R-:W-:-:S04]  /*2490*/  USEL UR6, UR6, URZ, UP0 ;  /* 0x000000ff06067287 */ /* 0x000fc80008000000 */
[----:B------:R-:W-:Y:S01]  /*24a0*/  ULEA UR5, UR6, UR4, 0x3 ;  /* 0x0000000406057291 */ /* 0x000fe2000f8e18ff */
[----:B------:R-:W-:-:S04]  /*24b0*/  LOP3.LUT R2, R15, UR7, RZ, 0x3c, !PT ;  /* 0x000000070f027c12 */ /* 0x000fc8000f8e3cff */
[----:B-1----:R-:W-:-:S04]  /*24c0*/  SHF.L.U32 R3, R2, 0x1f, RZ ;  /* 0x0000001f02037819 */ /* 0x002fc800000006ff */
[----:B------:R-:W1:Y:S02]  /*24d0*/  SYNCS.PHASECHK.TRANS64.TRYWAIT P0, [UR5], R3 ;  /* 0x00000003ff0075a7 */ /* 0x000e640008001105 */
[----:B-1----:R-:W-:Y:S05]  /*24e0*/  @!P0 BRA `(.L_x_38) ;  /* 0x0000009000988947 */ /* 0x002fea0003800000 */
.L_x_144:
        /* <DEDUP_REMOVED lines=9> */
.L_x_146:
        /* <DEDUP_REMOVED lines=9> */
.L_x_148:
        /* <DEDUP_REMOVED lines=9> */
.L_x_150:
        /* <DEDUP_REMOVED lines=9> */
.L_x_152:
        /* <DEDUP_REMOVED lines=9> */
.L_x_154:
        /* <DEDUP_REMOVED lines=9> */
.L_x_156:
        /* <DEDUP_REMOVED lines=9> */
.L_x_158:
        /* <DEDUP_REMOVED lines=9> */
.L_x_160:
        /* <DEDUP_REMOVED lines=9> */
.L_x_162:
        /* <DEDUP_REMOVED lines=9> */
.L_x_164:
        /* <DEDUP_REMOVED lines=9> */
.L_x_166:
[----:B------:R-:W-:-:S04]  /*2b20*/  UIADD3 UR6, UPT, UPT, UR6, 0x1, URZ ;  /* 0x0000000106067890 */ /* 0x000fc8000fffe0ff */
[----:B------:R-:W-:-:S04]  /*2b30*/  UISETP.NE.AND UP0, UPT, UR6, 0xe, UPT ;  /* 0x0000000e0600788c */ /* 0x000fc8000bf05270 */
[----:B------:R-:W-:Y:S02]  /*2b40*/  USEL UR5, URZ, 0x1, UP0 ;  /* 0x00000001ff057887 */ /* 0x000fe40008000000 */
[----:B------:R-:W-:-:S04]  /*2b50*/  USEL UR6, UR6, URZ, UP0 ;  /* 0x000000ff06067287 */ /* 0x000fc80008000000 */
[----:B------:R-:W-:Y:S01]  /*2b60*/  ULEA UR6, UR6, UR4, 0x3 ;  /* 0x0000000406067291 */ /* 0x000fe2000f8e18ff */
[----:B-1----:R-:W-:-:S04]  /*2b70*/  LOP3.LUT R3, R2, UR5, RZ, 0x3c, !PT ;  /* 0x0000000502037c12 */ /* 0x002fc8000f8e3cff */
[----:B------:R-:W-:Y:S01]  /*2b80*/  SHF.L.U32 R3, R3, 0x1f, RZ ;  /* 0x0000001f03037819 */ /* 0x000fe200000006ff */
[----:B----4-:R-:W-:-:S07]  /*2b90*/  IMAD.U32 R0, RZ, RZ, UR6 ;  /* 0x00000006ff007e24 */ /* 0x010fce000f8e00ff */
.L_x_50:
[----:B-1----:R1:W2:Y:S02]  /*2ba0*/  SYNCS.PHASECHK.TRANS64.TRYWAIT P0, [R0+URZ], R3 ;  /* 0x00000003000075a7 */ /* 0x0022a400080011ff */
[----:B--2---:R-:W-:Y:S05]  /*2bb0*/  @!P0 NANOSLEEP.SYNCS 0x989680 ;  /* 0x009896800000895d */ /* 0x004fea0003900000 */
[----:B------:R-:W2:Y:S02]  /*2bc0*/  @!P0 SYNCS.PHASECHK.TRANS64 P0, [R0+URZ], R3 ;  /* 0x00000003000085a7 */ /* 0x000ea400080010ff */
[----:B--2---:R-:W-:Y:S05]  /*2bd0*/  @P0 EXIT ;  /* 0x000000000000094d */ /* 0x004fea0003800000 */
[----:B------:R-:W-:Y:S05]  /*2be0*/  BRA `(.L_x_50) ;  /* 0xfffffffc00ec7947 */ /* 0x000fea000383ffff */
.L_x_18:
[----:B------:R-:W-:-:S04]  /*2bf0*/  UISETP.NE.AND UP1, UPT, UR37, URZ, UPT ;  /* 0x000000ff2500728c */ /* 0x000fc8000bf25270 */
[----:B------:R-:W-:-:S09]  /*2c00*/  UISETP.NE.OR UP1, UPT, UR8, 0x1, UP1 ;  /* 0x000000010800788c */ /* 0x000fd20008f25670 */
[----:B------:R-:W-:Y:S05]  /*2c10*/  BRA.U UP1, `(.L_x_51) ;  /* 0x0000000501487547 */ /* 0x000fea000b800000 */
[----:B------:R-:W-:Y:S01]  /*2c20*/  ISETP.NE.AND P2, PT, R2, RZ, PT ;  /* 0x000000ff0200720c */ /* 0x000fe20003f45270 */
[----:B------:R-:W-:Y:S01]  /*2c30*/  IMAD.MOV.U32 R12, RZ, RZ, 0x1 ;  /* 0x00000001ff0c7424 */ /* 0x000fe200078e00ff */
[----:B------:R-:W-:Y:S02]  /*2c40*/  CS2R R10, SRZ ;  /* 0x00000000000a7805 */ /* 0x000fe4000001ff00 */
[----:B------:R-:W-:Y:S01]  /*2c50*/  CS2R R8, SRZ ;  /* 0x0000000000087805 */ /* 0x000fe2000001ff00 */
[----:B------:R-:W-:Y:S01]  /*2c60*/  UMOV UR4, 0x400 ;  /* 0x0000040000047882 */ /* 0x000fe20000000000 */
[----:B------:R-:W-:Y:S01]  /*2c70*/  UMOV UR6, URZ ;  /* 0x000000ff00067c82 */ /* 0x000fe20008000000 */
[----:B------:R-:W-:-:S12]  /*2c80*/  ULEA UR37, UR37, UR4, 0x18 ;  /* 0x0000000425257291 */ /* 0x000fd8000f8ec0ff */
.L_x_55:
[----:B------:R-:W-:Y:S02]  /*2c90*/  LEA R0, R8, UR37, 0x3 ;  /* 0x0000002508007c11 */ /* 0x000fe4000f8e18ff */
[----:B------:R-:W-:-:S03]  /*2ca0*/  SHF.L.U32 R5, R9, 0x1f, RZ ;  /* 0x0000001f09057819 */ /* 0x000fc600000006ff */
[----:B------:R-:W-:Y:S01]  /*2cb0*/  VIADD R4, R0, 0x180 ;  /* 0x0000018000047836 */ /* 0x000fe20000000000 */
[----:B------:R-:W1:Y:S02]  /*2cc0*/  SYNCS.PHASECHK.TRANS64.TRYWAIT P0, [R0+URZ+0x170], R5 ;  /* 0x00017005000075a7 */ /* 0x000e6400080011ff */
[----:B-1----:R-:W-:Y:S05]  /*2cd0*/  @!P0 BRA `(.L_x_52) ;  /* 0x0000008c00bc8947 */ /* 0x002fea0003800000 */
.L_x_167:
[----:B------:R-:W-:Y:S01]  /*2ce0*/  ULEA UR5, UR6, UR37, 0x3 ;  /* 0x0000002506057291 */ /* 0x000fe2000f8e18ff */
[----:B------:R-:W-:Y:S02]  /*2cf0*/  PRMT R4, RZ, 0x654, R4 ;  /* 0x00000654ff047816 */ /* 0x000fe40000000004 */
[----:B-1----:R-:W-:Y:S01]  /*2d00*/  SHF.L.U32 R5, R12, 0x1f, RZ ;  /* 0x0000001f0c057819 */ /* 0x002fe200000006ff */
[----:B------:R-:W-:Y:S01]  /*2d10*/  UIADD3 UR4, UPT, UPT, UR5, 0x130, URZ ;  /* 0x0000013005047890 */ /* 0x000fe2000fffe0ff */
[----:B------:R1:W-:Y:S05]  /*2d20*/  SYNCS.ARRIVE.TRANS64.RED.A1T0 RZ, [R4+URZ], RZ ;  /* 0x000000ff04ff79a7 */ /* 0x0003ea00081004ff */
[----:B------:R-:W-:Y:S01]  /*2d30*/  IMAD.U32 R7, RZ, RZ, UR4 ;  /* 0x00000004ff077e24 */ /* 0x000fe2000f8e00ff */
[----:B------:R-:W2:Y:S04]  /*2d40*/  SYNCS.PHASECHK.TRANS64.TRYWAIT P0, [UR5+0x140], R5 ;  /* 0x00014005ff0075a7 */ /* 0x000ea80008001105 */
[----:B------:R-:W-:Y:S01]  /*2d50*/  PRMT R6, R2, 0x654, R7 ;  /* 0x0000065402067816 */ /* 0x000fe20000000007 */
[----:B-1----:R-:W-:Y:S01]  /*2d60*/  @!P2 IMAD.MOV.U32 R4, RZ, RZ, 0x10 ;  /* 0x00000010ff04a424 */ /* 0x002fe200078e00ff */
[----:B--2---:R-:W-:Y:S06]  /*2d70*/  @!P0 BRA `(.L_x_53) ;  /* 0x0000008c00a88947 */ /* 0x004fec0003800000 */
.L_x_169:
[----:B------:R-:W-:Y:S01]  /*2d80*/  ULEA UR4, UR6, UR37, 0x4 ;  /* 0x0000002506047291 */ /* 0x000fe2000f8e20ff */
[----:B------:R-:W-:Y:S01]  /*2d90*/  SEL R3, R6, R3, !P2 ;  /* 0x0000000306037207 */ /* 0x000fe20005000000 */
[----:B------:R-:W-:Y:S01]  /*2da0*/  UIADD3 UR5, UPT, UPT, UR5, 0x130, URZ ;  /* 0x0000013005057890 */ /* 0x000fe2000fffe0ff */
[----:B-1----:R-:W-:Y:S01]  /*2db0*/  LEA R0, R11, UR37, 0x3 ;  /* 0x000000250b007c11 */ /* 0x002fe2000f8e18ff */
[----:B------:R-:W-:Y:S01]  /*2dc0*/  UIADD3 UR4, UPT, UPT, UR4, 0x1a0, URZ ;  /* 0x000001a004047890 */ /* 0x000fe2000fffe0ff */
[----:B------:R-:W-:Y:S01]  /*2dd0*/  SHF.L.U32 R5, R10, 0x1f, RZ ;  /* 0x0000001f0a057819 */ /* 0x000fe200000006ff */
[----:B------:R1:W-:Y:S01]  /*2de0*/  @!P2 SYNCS.ARRIVE.TRANS64.RED RZ, [R3+URZ], R4 ;  /* 0x0000000403ffa9a7 */ /* 0x0003e200080004ff */
[----:B------:R-:W-:Y:S01]  /*2df0*/  UIADD3 UR6, UPT, UPT, UR6, 0x1, URZ ;  /* 0x0000000106067890 */ /* 0x000fe2000fffe0ff */
[----:B------:R-:W-:-:S03]  /*2e00*/  VIADD R8, R8, 0x1 ;  /* 0x0000000108087836 */ /* 0x000fc60000000000 */
[----:B------:R-:W-:Y:S02]  /*2e10*/  UISETP.NE.AND UP0, UPT, UR6, 0x2, UPT ;  /* 0x000000020600788c */ /* 0x000fe4000bf05270 */
[----:B------:R-:W-:Y:S06]  /*2e20*/  UGETNEXTWORKID.BROADCAST [UR4], [UR5] ;  /* 0x00000000040073ca */ /* 0x000fec0008000100 */
[----:B------:R-:W-:Y:S01]  /*2e30*/  USEL UR4, URZ, 0x1, UP0 ;  /* 0x00000001ff047887 */ /* 0x000fe20008000000 */
[----:B------:R-:W-:Y:S01]  /*2e40*/  ISETP.NE.AND P0, PT, R8, 0x2, PT ;  /* 0x000000020800780c */ /* 0x000fe20003f05270 */
[----:B------:R-:W-:Y:S01]  /*2e50*/  USEL UR6, UR6, URZ, UP0 ;  /* 0x000000ff06067287 */ /* 0x000fe20008000000 */
[----:B------:R-:W2:Y:S03]  /*2e60*/  SYNCS.PHASECHK.TRANS64.TRYWAIT P1, [R0+URZ+0x130], R5 ;  /* 0x00013005000075a7 */ /* 0x000ea600080211ff */
[----:B------:R-:W-:Y:S01]  /*2e70*/  LOP3.LUT R12, R12, UR4, RZ, 0x3c, !PT ;  /* 0x000000040c0c7c12 */ /* 0x000fe2000f8e3cff */
[----:B-12---:R-:W-:Y:S07]  /*2e80*/  @!P1 BRA `(.L_x_54) ;  /* 0x0000008c007c9947 */ /* 0x006fee0003800000 */
.L_x_170:
[C---:B------:R-:W-:Y:S01]  /*2e90*/  LEA R4, R11.reuse, UR37, 0x4 ;  /* 0x000000250b047c11 */ /* 0x040fe2000f8e20ff */
[----:B-1----:R-:W-:Y:S01]  /*2ea0*/  VIADD R0, R0, 0x140 ;  /* 0x0000014000007836 */ /* 0x002fe20000000000 */
[----:B------:R-:W-:Y:S01]  /*2eb0*/  SEL R8, R8, RZ, P0 ;  /* 0x000000ff08087207 */ /* 0x000fe20000000000 */
[----:B------:R-:W-:-:S03]  /*2ec0*/  VIADD R11, R11, 0x1 ;  /* 0x000000010b0b7836 */ /* 0x000fc60000000000 */
[----:B------:R-:W1:Y:S01]  /*2ed0*/  LDS.128 R4, [R4+0x1a0] ;  /* 0x0001a00004047984 */ /* 0x000e620000000c00 */
[----:B------:R-:W-:Y:S02]  /*2ee0*/  PRMT R0, RZ, 0x654, R0 ;  /* 0x00000654ff007816 */ /* 0x000fe40000000000 */
[C---:B------:R-:W-:Y:S01]  /*2ef0*/  ISETP.NE.AND P1, PT, R11.reuse, 0x2, PT ;  /* 0x000000020b00780c */ /* 0x040fe20003f25270 */
[----:B------:R-:W-:Y:S01]  /*2f00*/  @!PT LDS RZ, [RZ] ;  /* 0x00000000fffff984 */ /* 0x000fe20000000800 */
[----:B------:R-:W-:Y:S01]  /*2f10*/  @!PT LDS RZ, [RZ] ;  /* 0x00000000fffff984 */ /* 0x000fe20000000800 */
[----:B------:R-:W-:Y:S01]  /*2f20*/  @!PT LDS RZ, [RZ] ;  /* 0x00000000fffff984 */ /* 0x000fe20000000800 */
[----:B------:R-:W-:Y:S01]  /*2f30*/  @!PT LDS RZ, [RZ] ;  /* 0x00000000fffff984 */ /* 0x000fe20000000800 */
[----:B------:R2:W-:Y:S06]  /*2f40*/  MEMBAR.ALL.CTA ;  /* 0x0000000000007992 */ /* 0x0005ec0000008000 */
[----:B--2---:R-:W2:Y:S01]  /*2f50*/  FENCE.VIEW.ASYNC.S ;  /* 0x00000000000073c6 */ /* 0x004ea20000000000 */
[----:B------:R-:W-:Y:S01]  /*2f60*/  SEL R11, R11, RZ, P1 ;  /* 0x000000ff0b0b7207 */ /* 0x000fe20000800000 */
[----:B--2---:R2:W-:Y:S01]  /*2f70*/  SYNCS.ARRIVE.TRANS64.RED.A1T0 RZ, [R0+URZ], RZ ;  /* 0x000000ff00ff79a7 */ /* 0x0045e200081004ff */
[----:B-1----:R-:W-:-:S02]  /*2f80*/  LOP3.LUT P3, RZ, R6, 0x1, RZ, 0xc0, !PT ;  /* 0x0000000106ff7812 */ /* 0x002fc4000786c0ff */
[----:B------:R-:W-:-:S04]  /*2f90*/  SEL R5, RZ, 0x1, P1 ;  /* 0x00000001ff057807 */ /* 0x000fc80000800000 */
[----:B------:R-:W-:Y:S02]  /*2fa0*/  LOP3.LUT R10, R10, R5, RZ, 0x3c, !PT ;  /* 0x000000050a0a7212 */ /* 0x000fe400078e3cff */
[----:B--2---:R-:W-:-:S04]  /*2fb0*/  SEL R0, RZ, 0x1, P0 ;  /* 0x00000001ff007807 */ /* 0x004fc80000000000 */
[----:B------:R-:W-:Y:S01]  /*2fc0*/  LOP3.LUT R9, R9, R0, RZ, 0x3c, !PT ;  /* 0x0000000009097212 */ /* 0x000fe200078e3cff */
[----:B------:R-:W-:Y:S06]  /*2fd0*/  @P3 BRA `(.L_x_55) ;  /* 0xfffffffc002c3947 */ /* 0x000fec000383ffff */
[----:B------:R-:W-:Y:S01]  /*2fe0*/  ULEA UR5, UR6, UR37, 0x3 ;  /* 0x0000002506057291 */ /* 0x000fe2000f8e18ff */
[----:B------:R-:W-:-:S08]  /*2ff0*/  SHF.L.U32 R3, R12, 0x1f, RZ ;  /* 0x0000001f0c037819 */ /* 0x000fd000000006ff */
[----:B------:R-:W1:Y:S02]  /*3000*/  SYNCS.PHASECHK.TRANS64 P0, [UR5+0x140], R3 ;  /* 0x00014003ff0075a7 */ /* 0x000e640008001005 */
[----:B-1----:R-:W-:Y:S05]  /*3010*/  @P0 BRA `(.L_x_56) ;  /* 0x0000000000080947 */ /* 0x002fea0003800000 */
[----:B------:R-:W1:Y:S02]  /*3020*/  SYNCS.PHASECHK.TRANS64.TRYWAIT P0, [UR5+0x140], R3 ;  /* 0x00014003ff0075a7 */ /* 0x000e640008001105 */
[----:B-1----:R-:W-:Y:S05]  /*3030*/  @!P0 BRA `(.L_x_57) ;  /* 0x0000008c00248947 */ /* 0x002fea0003800000 */
.L_x_56:
[----:B------:R-:W-:-:S04]  /*3040*/  UIADD3 UR4, UPT, UPT, UR6, 0x1, URZ ;  /* 0x0000000106047890 */ /* 0x000fc8000fffe0ff */
[----:B------:R-:W-:-:S04]  /*3050*/  UISETP.NE.AND UP0, UPT, UR4, 0x2, UPT ;  /* 0x000000020400788c */ /* 0x000fc8000bf05270 */
[----:B------:R-:W-:Y:S02]  /*3060*/  USEL UR7, URZ, 0x1, UP0 ;  /* 0x00000001ff077887 */ /* 0x000fe40008000000 */
[----:B------:R-:W-:-:S04]  /*3070*/  USEL UR4, UR4, URZ, UP0 ;  /* 0x000000ff04047287 */ /* 0x000fc80008000000 */
[----:B------:R-:W-:Y:S01]  /*3080*/  ULEA UR4, UR4, UR37, 0x3 ;  /* 0x0000002504047291 */ /* 0x000fe2000f8e18ff */
[----:B-1----:R-:W-:-:S04]  /*3090*/  LOP3.LUT R3, R12, UR7, RZ, 0x3c, !PT ;  /* 0x000000070c037c12 */ /* 0x002fc8000f8e3cff */
[----:B------:R-:W-:-:S04]  /*30a0*/  SHF.L.U32 R0, R3, 0x1f, RZ ;  /* 0x0000001f03007819 */ /* 0x000fc800000006ff */
[----:B------:R-:W1:Y:S02]  /*30b0*/  SYNCS.PHASECHK.TRANS64 P0, [UR4+0x140], R0 ;  /* 0x00014000ff0075a7 */ /* 0x000e640008001004 */
[----:B-1----:R-:W-:Y:S05]  /*30c0*/  @P0 EXIT ;  /* 0x000000000000094d */ /* 0x002fea0003800000 */
[----:B------:R-:W-:Y:S02]  /*30d0*/  SHF.L.U32 R3, R3, 0x1f, RZ ;  /* 0x0000001f03037819 */ /* 0x000fe400000006ff */
[----:B------:R-:W-:-:S07]  /*30e0*/  MOV R0, UR4 ;  /* 0x0000000400007c02 */ /* 0x000fce0008000f00 */
.L_x_58:
[----:B-1----:R1:W2:Y:S02]  /*30f0*/  SYNCS.PHASECHK.TRANS64.TRYWAIT P0, [R0+URZ+0x140], R3 ;  /* 0x00014003000075a7 */ /* 0x0022a400080011ff */
[----:B--2---:R-:W-:Y:S05]  /*3100*/  @!P0 NANOSLEEP.SYNCS 0x989680 ;  /* 0x009896800000895d */ /* 0x004fea0003900000 */
[----:B------:R-:W2:Y:S02]  /*3110*/  @!P0 SYNCS.PHASECHK.TRANS64 P0, [R0+URZ+0x140], R3 ;  /* 0x00014003000085a7 */ /* 0x000ea400080010ff */
[----:B--2---:R-:W-:Y:S05]  /*3120*/  @P0 EXIT ;  /* 0x000000000000094d */ /* 0x004fea0003800000 */
[----:B------:R-:W-:Y:S05]  /*3130*/  BRA `(.L_x_58) ;  /* 0xfffffffc00ec7947 */ /* 0x000fea000383ffff */
.L_x_51:
[----:B------:R-:W-:-:S09]  /*3140*/  UISETP.NE.AND UP1, UPT, UR8, URZ, UPT ;  /* 0x000000ff0800728c */ /* 0x000fd2000bf25270 */
[----:B------:R-:W-:Y:S05]  /*3150*/  BRA.U UP1, `(.L_x_59) ;  /* 0x0000000d01187547 */ /* 0x000fea000b800000 */
[----:B------:R-:W-:Y:S01]  /*3160*/  UMOV UR4, 0x40 ;  /* 0x0000004000047882 */ /* 0x000fe20000000000 */
[----:B------:R-:W-:Y:S01]  /*3170*/  NOP ;  /* 0x0000000000007918 */ /* 0x000fe20000000000 */
[----:B------:R-:W-:Y:S01]  /*3180*/  ULEA UR4, UR37, UR4, 0x18 ;  /* 0x0000000425047291 */ /* 0x000fe2000f8ec0ff */
[----:B------:R-:W-:Y:S02]  /*3190*/  UMOV UR5, 0x400 ;  /* 0x0000040000057882 */ /* 0x000fe40000000000 */
[----:B------:R-:W-:-:S06]  /*31a0*/  ULEA UR37, UR37, UR5, 0x18 ;  /* 0x0000000525257291 */ /* 0x000fcc000f8ec0ff */
[----:B------:R-:W1:Y:S02]  /*31b0*/  LDS.U8 R0, [UR4+0x1c] ;  /* 0x00001c04ff007984 */ /* 0x000e640008000000 */
[----:B-1----:R-:W-:-:S13]  /*31c0*/  ISETP.NE.AND P0, PT, R0, RZ, PT ;  /* 0x000000ff0000720c */ /* 0x002fda0003f05270 */
[----:B------:R-:W-:Y:S05]  /*31d0*/  @P0 BRA `(.L_x_60) ;  /* 0x0000000000580947 */ /* 0x000fea0003800000 */
[----:B------:R-:W-:-:S13]  /*31e0*/  ELECT P0, URZ, PT ;  /* 0x0000000000ff782f */ /* 0x000fda0003800000 */
[----:B------:R-:W-:Y:S05]  /*31f0*/  @!P0 BRA `(.L_x_61) ;  /* 0x0000000000608947 */ /* 0x000fea0003800000 */
[----:B------:R-:W-:Y:S01]  /*3200*/  UMOV UR5, 0x10 ;  /* 0x0000001000057882 */ /* 0x000fe20000000000 */
[----:B------:R-:W-:Y:S01]  /*3210*/  HFMA2 R0, -RZ, RZ, 0, 5.9604644775390625e-08 ;  /* 0x00000001ff007431 */ /* 0x000fe200000001ff */
[----:B------:R-:W-:-:S03]  /*3220*/  MOV R2, 0xffff ;  /* 0x0000ffff00027802 */ /* 0x000fc60000000f00 */
[----:B------:R-:W-:Y:S04]  /*3230*/  DEPBAR.LE SB1, 0x36 ;  /* 0x00009d800000791a */ /* 0x000fe80000000000 */
[----:B------:R-:W1:Y:S02]  /*3240*/  UTCATOMSWS.FIND_AND_SET.ALIGN UP0, UR5, UR5 ;  /* 0x00000005000575e3 */ /* 0x000e640008000800 */
[----:B-1----:R-:W-:Y:S01]  /*3250*/  MOV R3, UR5 ;  /* 0x0000000500037c02 */ /* 0x002fe20008000f00 */
[----:B------:R-:W-:Y:S06]  /*3260*/  BRA.U UP0, `(.L_x_62) ;  /* 0x0000000100187547 */ /* 0x000fec000b800000 */
.L_x_63:
[----:B------:R-:W-:Y:S05]  /*3270*/  NANOSLEEP 0x64 ;  /* 0x000000640000795d */ /* 0x000fea0003800000 */
[----:B------:R-:W-:-:S05]  /*3280*/  UMOV UR5, 0x10 ;  /* 0x0000001000057882 */ /* 0x000fca0000000000 */
[----:B------:R-:W-:Y:S04]  /*3290*/  DEPBAR.LE SB1, 0x36 ;  /* 0x00009d800000791a */ /* 0x000fe80000000000 */
[----:B------:R-:W1:Y:S02]  /*32a0*/  UTCATOMSWS.FIND_AND_SET.ALIGN UP0, UR5, UR5 ;  /* 0x00000005000575e3 */ /* 0x000e640008000800 */
[----:B-1----:R-:W-:Y:S01]  /*32b0*/  MOV R3, UR5 ;  /* 0x0000000500037c02 */ /* 0x002fe20008000f00 */
[----:B------:R-:W-:Y:S05]  /*32c0*/  BRA.U !UP0, `(.L_x_63) ;  /* 0xfffffffd08e87547 */ /* 0x000fea000b83ffff */
.L_x_62:
[-C--:B------:R-:W-:Y:S02]  /*32d0*/  SHF.L.U32 R2, R2, R3.reuse, RZ ;  /* 0x0000000302027219 */ /* 0x080fe400000006ff */
[----:B------:R-:W-:Y:S01]  /*32e0*/  SHF.L.U32 R0, R0, R3, RZ ;  /* 0x0000000300007219 */ /* 0x000fe200000006ff */
[----:B------:R-:W-:Y:S02]  /*32f0*/  IMAD.SHL.U32 R3, R3, 0x20, RZ ;  /* 0x0000002003037824 */ /* 0x000fe400078e00ff */
[----:B------:R1:W-:Y:S04]  /*3300*/  ATOMS.OR RZ, [UR4+0x14], R2 ;  /* 0x00001402ffff798c */ /* 0x0003e8000b000004 */
[----:B------:R1:W-:Y:S04]  /*3310*/  ATOMS.OR RZ, [UR4+0x18], R0 ;  /* 0x00001800ffff798c */ /* 0x0003e8000b000004 */
[----:B------:R1:W-:Y:S01]  /*3320*/  STS [UR37+0x1c0], R3 ;  /* 0x0001c003ff007988 */ /* 0x0003e20008000825 */
[----:B------:R-:W-:Y:S05]  /*3330*/  BRA `(.L_x_61) ;  /* 0x0000000000107947 */ /* 0x000fea0003800000 */
.L_x_60:
[----:B------:R-:W-:Y:S02]  /*3340*/  MOV R0, 0xffffffff ;  /* 0xffffffff00007802 */ /* 0x000fe40000000f00 */
[----:B------:R-:W-:-:S03]  /*3350*/  MOV R2, 0x3380 ;  /* 0x0000338000027802 */ /* 0x000fc60000000f00 */
[----:B------:R1:W-:Y:S04]  /*3360*/  STS [UR37+0x1c0], R0 ;  /* 0x0001c000ff007988 */ /* 0x0003e80008000825 */
[----:B-1-3-5:R-:W-:Y:S05]  /*3370*/  CALL.REL.NOINC `($__internal_1_$__cuda_sm10x_tcgen05_guardrail_trap_phase_invalid_during_alloc) ;  /* 0x0000009000387944 */ /* 0x02afea0003c00000 */
.L_x_61:
[----:B------:R-:W-:Y:S05]  /*3380*/  WARPSYNC.ALL ;  /* 0x0000000000007948 */ /* 0x000fea0003800000 */
[----:B------:R-:W2:Y:S01]  /*3390*/  S2UR UR6, SR_CgaCtaId ;  /* 0x00000000000679c3 */ /* 0x000ea20000008800 */
[----:B------:R-:W-:Y:S01]  /*33a0*/  UMOV UR4, 0x400 ;  /* 0x0000040000047882 */ /* 0x000fe20000000000 */
[----:B------:R-:W-:-:S06]  /*33b0*/  NOP ;  /* 0x0000000000007918 */ /* 0x000fcc0000000000 */
[----:B------:R-:W-:Y:S06]  /*33c0*/  BAR.ARV 0x6, 0xa0 ;  /* 0x0182800000007b1d */ /* 0x000fec0000002000 */
[----:B------:R-:W4:Y:S01]  /*33d0*/  LDCU UR7, c[0x0][0x38c] ;  /* 0x00007180ff0777ac */ /* 0x000f220008000800 */
[----:B------:R-:W-:Y:S01]  /*33e0*/  IMAD.MOV.U32 R11, RZ, RZ, 0x1 ;  /* 0x00000001ff0b7424 */ /* 0x000fe200078e00ff */
[----:B------:R-:W-:Y:S01]  /*33f0*/  CS2R R8, SRZ ;  /* 0x0000000000087805 */ /* 0x000fe2000001ff00 */
[----:B------:R-:W-:Y:S01]  /*3400*/  IMAD.MOV.U32 R10, RZ, RZ, RZ ;  /* 0x000000ffff0a7224 */ /* 0x000fe200078e00ff */
[----:B------:R-:W-:Y:S01]  /*3410*/  UMOV UR18, URZ ;  /* 0x000000ff00127c82 */ /* 0x000fe20008000000 */
[----:B------:R-:W-:Y:S01]  /*3420*/  UMOV UR17, URZ ;  /* 0x000000ff00117c82 */ /* 0x000fe20008000000 */
[----:B------:R-:W-:Y:S01]  /*3430*/  UMOV UR20, 0x0 ;  /* 0x0000000000147882 */ /* 0x000fe20000000000 */
[----:B------:R-:W-:Y:S01]  /*3440*/  UMOV UR21, 0x8400010 ;  /* 0x0840001000157882 */ /* 0x000fe20000000000 */
[----:B--2---:R-:W-:Y:S01]  /*3450*/  ULEA UR6, UR6, UR4, 0x18 ;  /* 0x0000000406067291 */ /* 0x004fe2000f8ec0ff */
[----:B------:R-:W2:Y:S03]  /*3460*/  LDCU UR4, c[0x0][0x38c] ;  /* 0x00007180ff0477ac */ /* 0x000ea60008000800 */
[----:B------:R-:W-:-:S02]  /*3470*/  UIADD3 UR11, UPT, UPT, UR6, 0xc400, URZ ;  /* 0x0000c400060b7890 */ /* 0x000fc4000fffe0ff */
[----:B----4-:R-:W-:-:S03]  /*3480*/  UIADD3 UR7, UPT, UPT, UR7, 0x1f, URZ ;  /* 0x0000001f07077890 */ /* 0x010fc6000fffe0ff */
[----:B-1----:R-:W1:Y:S01]  /*3490*/  LDS R0, [UR6+0x1c0] ;  /* 0x0001c006ff007984 */ /* 0x002e620008000800 */
[----:B------:R-:W-:Y:S02]  /*34a0*/  UIADD3 UR12, UPT, UPT, UR6, 0x1a400, URZ ;  /* 0x0001a400060c7890 */ /* 0x000fe4000fffe0ff */
[----:B------:R-:W-:Y:S02]  /*34b0*/  USHF.R.S32.HI UR5, URZ, 0x1f, UR7 ;  /* 0x0000001fff057899 */ /* 0x000fe40008011407 */
[----:B------:R-:W-:Y:S02]  /*34c0*/  USHF.R.U32.HI UR11, URZ, 0x4, UR11 ;  /* 0x00000004ff0b7899 */ /* 0x000fe4000801160b */
[----:B------:R-:W-:Y:S02]  /*34d0*/  ULEA.HI UR5, UR5, UR7, URZ, 0x5 ;  /* 0x0000000705057291 */ /* 0x000fe4000f8f28ff */
[----:B------:R-:W-:Y:S02]  /*34e0*/  USHF.R.U32.HI UR12, URZ, 0x4, UR12 ;  /* 0x00000004ff0c7899 */ /* 0x000fe4000801160c */
[----:B------:R-:W-:-:S02]  /*34f0*/  USHF.R.S32.HI UR5, URZ, 0x5, UR5 ;  /* 0x00000005ff057899 */ /* 0x000fc40008011405 */
[----:B------:R-:W-:Y:S02]  /*3500*/  ULOP3.LUT UR11, UR11, 0x3fff, URZ, 0xc0, !UPT ;  /* 0x00003fff0b0b7892 */ /* 0x000fe4000f8ec0ff */
[----:B------:R-:W-:Y:S02]  /*3510*/  UISETP.LT.AND UP0, UPT, UR5, 0x1, UPT ;  /* 0x000000010500788c */ /* 0x000fe4000bf01270 */
[----:B------:R-:W-:Y:S02]  /*3520*/  ULOP3.LUT UR12, UR12, 0x3fff, URZ, 0xc0, !UPT ;  /* 0x00003fff0c0c7892 */ /* 0x000fe4000f8ec0ff */
[----:B------:R-:W-:Y:S02]  /*3530*/  USEL UR10, UR5, 0x1, !UP0 ;  /* 0x00000001050a7887 */ /* 0x000fe4000c000000 */
[----:B------:R-:W-:Y:S02]  /*3540*/  ULOP3.LUT UR11, UR11, 0x10000, URZ, 0xfc, !UPT ;  /* 0x000100000b0b7892 */ /* 0x000fe4000f8efcff */
[----:B------:R-:W-:-:S02]  /*3550*/  ULOP3.LUT UR12, UR12, 0x10000, URZ, 0xfc, !UPT ;  /* 0x000100000c0c7892 */ /* 0x000fc4000f8efcff */
[----:B------:R-:W-:Y:S02]  /*3560*/  UIADD3 UR10, UPT, UPT, -UR10, URZ, URZ ;  /* 0x000000ff0a0a7290 */ /* 0x000fe4000fffe1ff */
[----:B--2---:R-:W-:Y:S01]  /*3570*/  UISETP.GE.AND UP3, UPT, UR4, 0x1, UPT ;  /* 0x000000010400788c */ /* 0x004fe2000bf66270 */
[----:B-1----:R-:W-:-:S15]  /*3580*/  R2UR UR19, R0 ;  /* 0x00000000001372ca */ /* 0x002fde00000e0000 */
.L_x_70:
[----:B------:R-:W-:Y:S02]  /*3590*/  LEA R0, R10, UR6, 0x3 ;  /* 0x000000060a007c11 */ /* 0x000fe4000f8e18ff */
[----:B------:R-:W-:Y:S02]  /*35a0*/  SHF.L.U32 R5, R9, 0x1f, RZ ;  /* 0x0000001f09057819 */ /* 0x000fe400000006ff */
[----:B------:R-:W-:Y:S01]  /*35b0*/  PLOP3.LUT P0, PT, PT, PT, UP3, 0x80, 0x8 ;  /* 0x000000000008781c */ /* 0x000fe20003f0f038 */
[----:B------:R-:W-:Y:S01]  /*35c0*/  VIADD R3, R0, 0x140 ;  /* 0x0000014000037836 */ /* 0x000fe20000000000 */
[----:B-1----:R-:W1:Y:S02]  /*35d0*/  SYNCS.PHASECHK.TRANS64.TRYWAIT P1, [R0+URZ+0x130], R5 ;  /* 0x00013005000075a7 */ /* 0x002e6400080211ff */
[----:B-1--4-:R-:W-:Y:S09]  /*35e0*/  @!P1 BRA `(.L_x_64) ;  /* 0x0000008400d09947 */ /* 0x012ff20003800000 */
.L_x_172:
[----:B------:R-:W-:Y:S01]  /*35f0*/  LEA R4, R10, UR6, 0x4 ;  /* 0x000000060a047c11 */ /* 0x000fe2000f8e20ff */
[----:B------:R-:W-:Y:S01]  /*3600*/  @UP3 ULEA UR4, UR17, UR6, 0x3 ;  /* 0x0000000611043291 */ /* 0x000fe2000f8e18ff */
[----:B------:R-:W-:Y:S01]  /*3610*/  PLOP3.LUT P2, PT, PT, PT, PT, 0x80, 0x8 ;  /* 0x000000000008781c */ /* 0x000fe20003f4f070 */
[----:B------:R-:W-:Y:S01]  /*3620*/  ULEA UR9, UR18, UR6, 0x3 ;  /* 0x0000000612097291 */ /* 0x000fe2000f8e18ff */
[----:B------:R-:W-:Y:S02]  /*3630*/  PRMT R3, RZ, 0x654, R3 ;  /* 0x00000654ff037816 */ /* 0x000fe40000000003 */
[----:B-1----:R-:W1:Y:S01]  /*3640*/  LDS.128 R4, [R4+0x1a0] ;  /* 0x0001a00004047984 */ /* 0x002e620000000c00 */
[----:B------:R-:W-:Y:S02]  /*3650*/  @P0 SHF.L.U32 R2, R8, 0x1f, RZ ;  /* 0x0000001f08020819 */ /* 0x000fe400000006ff */
[----:B------:R-:W-:Y:S01]  /*3660*/  SHF.L.U32 R0, R11, 0x1f, RZ ;  /* 0x0000001f0b007819 */ /* 0x000fe200000006ff */
[----:B------:R-:W-:Y:S01]  /*3670*/  @!PT LDS RZ, [RZ] ;  /* 0x00000000fffff984 */ /* 0x000fe20000000800 */
[----:B------:R-:W-:Y:S01]  /*3680*/  @!PT LDS RZ, [RZ] ;  /* 0x00000000fffff984 */ /* 0x000fe20000000800 */
[----:B------:R-:W-:Y:S01]  /*3690*/  @!PT LDS RZ, [RZ] ;  /* 0x00000000fffff984 */ /* 0x000fe20000000800 */
[----:B------:R-:W-:Y:S01]  /*36a0*/  @!PT LDS RZ, [RZ] ;  /* 0x00000000fffff984 */ /* 0x000fe20000000800 */
[----:B------:R2:W-:Y:S06]  /*36b0*/  MEMBAR.ALL.CTA ;  /* 0x0000000000007992 */ /* 0x0005ec0000008000 */
[----:B--2---:R-:W2:Y:S02]  /*36c0*/  FENCE.VIEW.ASYNC.S ;  /* 0x00000000000073c6 */ /* 0x004ea40000000000 */
[----:B--2---:R2:W-:Y:S01]  /*36d0*/  SYNCS.ARRIVE.TRANS64.RED.A1T0 RZ, [R3+URZ], RZ ;  /* 0x000000ff03ff79a7 */ /* 0x0045e200081004ff */
[----:B------:R2:W4:Y:S01]  /*36e0*/  @P0 SYNCS.PHASECHK.TRANS64.TRYWAIT P2, [UR4], R2 ;  /* 0x00000002ff0005a7 */ /* 0x0005220008041104 */
[----:B-1----:R-:W-:Y:S01]  /*36f0*/  LOP3.LUT P1, RZ, R6, 0x1, RZ, 0xc0, !PT ;  /* 0x0000000106ff7812 */ /* 0x002fe2000782c0ff */
[----:B------:R-:W1:Y:S02]  /*3700*/  SYNCS.PHASECHK.TRANS64.TRYWAIT P0, [UR9+0x160], R0 ;  /* 0x00016000ff0075a7 */ /* 0x000e640008001109 */
[----:B-12-4-:R-:W-:Y:S10]  /*3710*/  @!P0 BRA `(.L_x_65) ;  /* 0x0000008400988947 */ /* 0x016ff40003800000 */
.L_x_174:
[----:B------:R-:W-:Y:S01]  /*3720*/  IADD3 R10, PT, PT, R10, 0x1, RZ ;  /* 0x000000010a0a7810 */ /* 0x000fe20007ffe0ff */
[----:B------:R-:W-:Y:S06]  /*3730*/  BRA.U !UP3, `(.L_x_66) ;  /* 0x000000010b887547 */ /* 0x000fec000b800000 */
[----:B------:R-:W-:Y:S02]  /*3740*/  ULEA UR8, UR18, UR19, 0x8 ;  /* 0x0000001312087291 */ /* 0x000fe4000f8e40ff */
[----:B------:R-:W-:Y:S01]  /*3750*/  UPLOP3.LUT UP4, UPT, UPT, UPT, UPT, 0x40, 0x4 ;  /* 0x000000000004789c */ /* 0x000fe20003f8e870 */
[----:B------:R-:W-:Y:S01]  /*3760*/  UMOV UR16, UR10 ;  /* 0x0000000a00107c82 */ /* 0x000fe20008000000 */
[----:B------:R-:W-:Y:S01]  /*3770*/  UMOV UR15, UR5 ;  /* 0x00000005000f7c82 */ /* 0x000fe20008000000 */
[----:B------:R-:W-:-:S08]  /*3780*/  UMOV UR14, UR17 ;  /* 0x00000011000e7c82 */ /* 0x000fd00008000000 */
.L_x_69:
[----:B------:R-:W-:Y:S02]  /*3790*/  UIADD3 UR16, UPT, UPT, UR16, 0x1, URZ ;  /* 0x0000000110107890 */ /* 0x000fe4000fffe0ff */
[----:B--2---:R-:W-:Y:S02]  /*37a0*/  ULEA UR7, UR14, UR6, 0x3 ;  /* 0x000000060e077291 */ /* 0x004fe4000f8e18ff */
[----:B------:R-:W-:Y:S01]  /*37b0*/  UISETP.NE.AND UP0, UPT, UR16, URZ, UPT ;  /* 0x000000ff1000728c */ /* 0x000fe2000bf05270 */
[----:B----4-:R-:W-:Y:S10]  /*37c0*/  @P2 BRA `(.L_x_67) ;  /* 0x00000000000c2947 */ /* 0x010ff40003800000 */
[----:B-1----:R-:W-:Y:S04]  /*37d0*/  SHF.L.U32 R3, R8, 0x1f, RZ ;  /* 0x0000001f08037819 */ /* 0x002fe800000006ff */
[----:B------:R-:W1:Y:S02]  /*37e0*/  SYNCS.PHASECHK.TRANS64.TRYWAIT P0, [UR7], R3 ;  /* 0x00000003ff0075a7 */ /* 0x000e640008001107 */
[----:B-1----:R-:W-:Y:S05]  /*37f0*/  @!P0 BRA `(.L_x_68) ;  /* 0x0000008400788947 */ /* 0x002fea0003800000 */
.L_x_67:
[----:B------:R-:W-:Y:S01]  /*3800*/  UISETP.NE.AND UP1, UPT, UR15, 0x1, UPT ;  /* 0x000000010f00788c */ /* 0x000fe2000bf25270 */
[----:B------:R-:W-:Y:S01]  /*3810*/  PLOP3.LUT P2, PT, PT, PT, PT, 0x80, 0x8 ;  /* 0x000000000008781c */ /* 0x000fe20003f4f070 */
[----:B------:R-:W-:Y:S02]  /*3820*/  UIADD3 UR17, UPT, UPT, UR14, 0x1, URZ ;  /* 0x000000010e117890 */ /* 0x000fe4000fffe0ff */
[----:B------:R-:W-:Y:S02]  /*3830*/  ULEA UR22, UR14, UR12, 0x9 ;  /* 0x0000000c0e167291 */ /* 0x000fe4000f8e48ff */
[----:B------:R-:W-:Y:S01]  /*3840*/  UISETP.NE.AND UP2, UPT, UR17, 0xe, UPT ;  /* 0x0000000e1100788c */ /* 0x000fe2000bf45270 */
[----:B------:R-:W-:Y:S01]  /*3850*/  PLOP3.LUT P0, PT, PT, PT, UP1, 0x80, 0x8 ;  /* 0x000000000008781c */ /* 0x000fe20003f0f018 */
[----:B------:R-:W-:Y:S02]  /*3860*/  ULEA UR24, UR14, UR11, 0x8 ;  /* 0x0000000b0e187291 */ /* 0x000fe4000f8e40ff */
[----:B------:R-:W-:Y:S02]  /*3870*/  USEL UR13, URZ, 0x1, UP2 ;  /* 0x00000001ff0d7887 */ /* 0x000fe40009000000 */
[----:B------:R-:W-:Y:S02]  /*3880*/  USEL UR17, UR17, URZ, UP2 ;  /* 0x000000ff11117287 */ /* 0x000fe40009000000 */
[----:B------:R-:W-:Y:S02]  /*3890*/  UIADD3 UR7, UPT, UPT, UR7, 0x70, URZ ;  /* 0x0000007007077890 */ /* 0x000fe4000fffe0ff */
[----:B------:R-:W-:Y:S01]  /*38a0*/  @UP1 ULEA UR4, UR17, UR6, 0x3 ;  /* 0x0000000611041291 */ /* 0x000fe2000f8e18ff */
[----:B------:R-:W-:Y:S01]  /*38b0*/  LOP3.LUT R8, R8, UR13, RZ, 0x3c, !PT ;  /* 0x0000000d08087c12 */ /* 0x000fe2000f8e3cff */
[----:B------:R-:W-:Y:S01]  /*38c0*/  UMOV UR23, 0xc0004010 ;  /* 0xc000401000177882 */ /* 0x000fe20000000000 */
[----:B------:R-:W-:Y:S01]  /*38d0*/  UMOV UR25, 0xc0004010 ;  /* 0xc000401000197882 */ /* 0x000fe20000000000 */
[----:B------:R-:W-:Y:S01]  /*38e0*/  UIADD3 UR15, UPT, UPT, UR15, -0x1, URZ ;  /* 0xffffffff0f0f7890 */ /* 0x000fe2000fffe0ff */
[----:B-1----:R-:W-:Y:S01]  /*38f0*/  @P0 SHF.L.U32 R0, R8, 0x1f, RZ ;  /* 0x0000001f08000819 */ /* 0x002fe200000006ff */
[----:B------:R-:W-:Y:S03]  /*3900*/  UMOV UR14, UR17 ;  /* 0x00000011000e7c82 */ /* 0x000fe60008000000 */
[----:B------:R2:W4:Y:S01]  /*3910*/  @P0 SYNCS.PHASECHK.TRANS64.TRYWAIT P2, [UR4], R0 ;  /* 0x00000000ff0005a7 */ /* 0x0005220008041104 */
[----:B------:R2:W-:Y:S01]  /*3920*/  UTCQMMA gdesc[UR24], gdesc[UR22], tmem[UR8], tmem[UR20], idesc[UR21], UP4 ;  /* 0x00ff1416180075ea */ /* 0x0005e2000a000308 */
[----:B------:R-:W-:Y:S01]  /*3930*/  UPLOP3.LUT UP4, UPT, UPT, UPT, UPT, 0x80, 0x8 ;  /* 0x000000000008789c */ /* 0x000fe20003f8f070 */
[----:B------:R2:W-:Y:S01]  /*3940*/  UTCBAR [UR7], URZ ;  /* 0x000000ff070073e9 */ /* 0x0005e200080000ff */
[----:B------:R-:W-:Y:S09]  /*3950*/  BRA.U UP0, `(.L_x_69) ;  /* 0xfffffffd008c7547 */ /* 0x000ff2000b83ffff */
.L_x_66:
[----:B------:R-:W-:Y:S01]  /*3960*/  UIADD3 UR18, UPT, UPT, UR18, 0x1, URZ ;  /* 0x0000000112127890 */ /* 0x000fe2000fffe0ff */
[C---:B------:R-:W-:Y:S01]  /*3970*/  ISETP.NE.AND P0, PT, R10.reuse, 0x2, PT ;  /* 0x000000020a00780c */ /* 0x040fe20003f05270 */
[----:B------:R-:W-:Y:S02]  /*3980*/  UIADD3 UR9, UPT, UPT, UR9, 0x150, URZ ;  /* 0x0000015009097890 */ /* 0x000fe4000fffe0ff */
[----:B------:R-:W-:Y:S01]  /*3990*/  UISETP.NE.AND UP0, UPT, UR18, 0x2, UPT ;  /* 0x000000021200788c */ /* 0x000fe2000bf05270 */
[----:B-12---:R-:W-:Y:S02]  /*39a0*/  SEL R0, RZ, 0x1, P0 ;  /* 0x00000001ff007807 */ /* 0x006fe40000000000 */
[----:B------:R-:W-:Y:S01]  /*39b0*/  SEL R10, R10, RZ, P0 ;  /* 0x000000ff0a0a7207 */ /* 0x000fe20000000000 */
[----:B------:R-:W-:Y:S01]  /*39c0*/  USEL UR4, URZ, 0x1, UP0 ;  /* 0x00000001ff047887 */ /* 0x000fe20008000000 */
[----:B------:R-:W-:Y:S01]  /*39d0*/  LOP3.LUT R9, R9, R0, RZ, 0x3c, !PT ;  /* 0x0000000009097212 */ /* 0x000fe200078e3cff */
[----:B------:R-:W-:Y:S01]  /*39e0*/  USEL UR18, UR18, URZ, UP0 ;  /* 0x000000ff12127287 */ /* 0x000fe20008000000 */
[----:B------:R1:W-:Y:S03]  /*39f0*/  UTCBAR [UR9], URZ ;  /* 0x000000ff090073e9 */ /* 0x0003e600080000ff */
[----:B------:R-:W-:Y:S01]  /*3a00*/  LOP3.LUT R11, R11, UR4, RZ, 0x3c, !PT ;  /* 0x000000040b0b7c12 */ /* 0x000fe2000f8e3cff */
[----:B------:R-:W-:Y:S07]  /*3a10*/  @P1 BRA `(.L_x_70) ;  /* 0xfffffff800dc1947 */ /* 0x000fee000383ffff */
[----:B------:R-:W2:Y:S01]  /*3a20*/  S2UR UR4, SR_CgaCtaId ;  /* 0x00000000000479c3 */ /* 0x000ea20000008800 */
[----:B------:R-:W-:Y:S01]  /*3a30*/  ELECT P0, URZ, PT ;  /* 0x0000000000ff782f */ /* 0x000fe20003800000 */
[----:B------:R-:W-:Y:S01]  /*3a40*/  IMAD.MOV.U32 R0, RZ, RZ, 0x1 ;  /* 0x00000001ff007424 */ /* 0x000fe200078e00ff */
[----:B------:R-:W-:Y:S01]  /*3a50*/  UIADD3 UR6, UPT, UPT, UR6, 0x160, URZ ;  /* 0x0000016006067890 */ /* 0x000fe2000fffe0ff */
[----:B------:R-:W-:Y:S01]  /*3a60*/  SHF.L.U32 R3, R11, 0x1f, RZ ;  /* 0x0000001f0b037819 */ /* 0x000fe200000006ff */
[----:B------:R-:W-:-:S03]  /*3a70*/  UMOV UR5, 0x40 ;  /* 0x0000004000057882 */ /* 0x000fc60000000000 */
[----:B------:R-:W-:Y:S01]  /*3a80*/  UVIRTCOUNT.DEALLOC.SMPOOL 0x80 ;  /* 0x000000800000784c */ /* 0x000fe20000000000 */
[----:B--2---:R-:W-:Y:S02]  /*3a90*/  ULEA UR4, UR4, UR5, 0x18 ;  /* 0x0000000504047291 */ /* 0x004fe4000f8ec0ff */
[----:B------:R-:W-:-:S07]  /*3aa0*/  ULEA UR5, UR18, UR6, 0x3 ;  /* 0x0000000612057291 */ /* 0x000fce000f8e18ff */
[----:B------:R2:W-:Y:S02]  /*3ab0*/  @P0 STS.U8 [UR4+0x1c], R0 ;  /* 0x00001c00ff000988 */ /* 0x0005e40008000004 */
[----:B------:R-:W3:Y:S02]  /*3ac0*/  SYNCS.PHASECHK.TRANS64.TRYWAIT P0, [UR5], R3 ;  /* 0x00000003ff0075a7 */ /* 0x000ee40008001105 */
[----:B--23--:R-:W-:Y:S05]  /*3ad0*/  @!P0 BRA `(.L_x_71) ;  /* 0x0000008000d88947 */ /* 0x00cfea0003800000 */
.L_x_177:
[----:B------:R-:W-:-:S04]  /*3ae0*/  UIADD3 UR7, UPT, UPT, UR18, 0x1, URZ ;  /* 0x0000000112077890 */ /* 0x000fc8000fffe0ff */
[----:B------:R-:W-:-:S04]  /*3af0*/  UISETP.NE.AND UP0, UPT, UR7, 0x2, UPT ;  /* 0x000000020700788c */ /* 0x000fc8000bf05270 */
[----:B------:R-:W-:Y:S02]  /*3b00*/  USEL UR5, URZ, 0x1, UP0 ;  /* 0x00000001ff057887 */ /* 0x000fe40008000000 */
[----:B------:R-:W-:-:S04]  /*3b10*/  USEL UR7, UR7, URZ, UP0 ;  /* 0x000000ff07077287 */ /* 0x000fc80008000000 */
[----:B------:R-:W-:Y:S01]  /*3b20*/  ULEA UR7, UR7, UR6, 0x3 ;  /* 0x0000000607077291 */ /* 0x000fe2000f8e18ff */
[----:B--2---:R-:W-:-:S04]  /*3b30*/  LOP3.LUT R3, R11, UR5, RZ, 0x3c, !PT ;  /* 0x000000050b037c12 */ /* 0x004fc8000f8e3cff */
[----:B------:R-:W-:-:S04]  /*3b40*/  SHF.L.U32 R3, R3, 0x1f, RZ ;  /* 0x0000001f03037819 */ /* 0x000fc800000006ff */
[----:B------:R-:W2:Y:S02]  /*3b50*/  SYNCS.PHASECHK.TRANS64.TRYWAIT P0, [UR7], R3 ;  /* 0x00000003ff0075a7 */ /* 0x000ea40008001107 */
[----:B--2---:R-:W-:Y:S05]  /*3b60*/  @!P0 BRA `(.L_x_72) ;  /* 0x0000008000cc8947 */ /* 0x004fea0003800000 */
.L_x_179:
[----:B------:R-:W-:Y:S01]  /*3b70*/  NOP ;  /* 0x0000000000007918 */ /* 0x000fe20000000000 */
[----:B--2---:R-:W2:Y:S01]  /*3b80*/  LDS R0, [UR4+0x14] ;  /* 0x00001404ff007984 */ /* 0x004ea20008000800 */
[----:B------:R-:W-:Y:S01]  /*3b90*/  ULOP3.LUT UR6, UR19, 0xffff, URZ, 0xc0, !UPT ;  /* 0x0000ffff13067892 */ /* 0x000fe2000f8ec0ff */
[----:B------:R-:W-:Y:S01]  /*3ba0*/  UMOV UR8, 0xffff ;  /* 0x0000ffff00087882 */ /* 0x000fe20000000000 */
[----:B------:R-:W-:Y:S02]  /*3bb0*/  UMOV UR5, 0x1 ;  /* 0x0000000100057882 */ /* 0x000fe40000000000 */
[----:B------:R-:W-:-:S04]  /*3bc0*/  USHF.R.U32.HI UR6, URZ, 0x5, UR6 ;  /* 0x00000005ff067899 */ /* 0x000fc80008011606 */
[----:B------:R-:W-:Y:S02]  /*3bd0*/  USHF.L.U32 UR8, UR8, UR6, URZ ;  /* 0x0000000608087299 */ /* 0x000fe400080006ff */
[----:B------:R-:W-:-:S04]  /*3be0*/  USHF.L.U32 UR5, UR5, UR6, URZ ;  /* 0x0000000605057299 */ /* 0x000fc800080006ff */
[----:B--2---:R-:W-:-:S04]  /*3bf0*/  LOP3.LUT R0, R0, UR8, RZ, 0xc0, !PT ;  /* 0x0000000800007c12 */ /* 0x004fc8000f8ec0ff */
[----:B------:R-:W-:-:S13]  /*3c00*/  ISETP.NE.AND P0, PT, R0, UR8, PT ;  /* 0x0000000800007c0c */ /* 0x000fda000bf05270 */
[----:B------:R-:W-:Y:S05]  /*3c10*/  @P0 BRA `(.L_x_73) ;  /* 0x0000000000580947 */ /* 0x000fea0003800000 */
[----:B------:R-:W2:Y:S02]  /*3c20*/  LDS R0, [UR4+0x18] ;  /* 0x00001804ff007984 */ /* 0x000ea40008000800 */
[----:B--2---:R-:W-:-:S04]  /*3c30*/  LOP3.LUT R0, R0, UR5, RZ, 0xc0, !PT ;  /* 0x0000000500007c12 */ /* 0x004fc8000f8ec0ff */
[----:B------:R-:W-:-:S13]  /*3c40*/  ISETP.NE.AND P0, PT, R0, UR5, PT ;  /* 0x0000000500007c0c */ /* 0x000fda000bf05270 */
[----:B------:R-:W-:Y:S05]  /*3c50*/  @P0 BRA `(.L_x_74) ;  /* 0x00000000003c0947 */ /* 0x000fea0003800000 */
[----:B------:R-:W2:Y:S01]  /*3c60*/  S2R R2, SR_LANEID ;  /* 0x0000000000027919 */ /* 0x000ea20000000000 */
[----:B------:R-:W-:Y:S01]  /*3c70*/  ULOP3.LUT UR8, URZ, UR8, URZ, 0x33, !UPT ;  /* 0x00000008ff087292 */ /* 0x000fe2000f8e33ff */
[----:B------:R-:W-:Y:S01]  /*3c80*/  LOP3.LUT R4, RZ, UR5, RZ, 0x33, !PT ;  /* 0x00000005ff047c12 */ /* 0x000fe2000f8e33ff */
[----:B------:R-:W-:Y:S02]  /*3c90*/  VOTEU.ANY UR7, UPT, PT ;  /* 0x0000000000077886 */ /* 0x000fe400038e0100 */
[----:B------:R-:W-:Y:S01]  /*3ca0*/  UFLO.U32 UR7, UR7 ;  /* 0x00000007000772bd */ /* 0x000fe200080e0000 */
[----:B------:R-:W3:Y:S01]  /*3cb0*/  REDUX UR5, R4 ;  /* 0x00000000040573c4 */ /* 0x000ee20000000000 */
[----:B------:R-:W-:-:S06]  /*3cc0*/  IMAD.U32 R0, RZ, RZ, UR8 ;  /* 0x00000008ff007e24 */ /* 0x000fcc000f8e00ff */
[----:B------:R1:W-:Y:S01]  /*3cd0*/  UTCATOMSWS.AND URZ, UR8 ;  /* 0x0000000800ff79e3 */ /* 0x0003e20008000000 */
[----:B------:R-:W4:Y:S01]  /*3ce0*/  REDUX UR6, R0 ;  /* 0x00000000000673c4 */ /* 0x000f220000000000 */
[----:B--2---:R-:W-:Y:S01]  /*3cf0*/  ISETP.EQ.U32.AND P0, PT, R2, UR7, PT ;  /* 0x0000000702007c0c */ /* 0x004fe2000bf02070 */
[----:B---3--:R-:W-:Y:S01]  /*3d00*/  IMAD.U32 R2, RZ, RZ, UR5 ;  /* 0x00000005ff027e24 */ /* 0x008fe2000f8e00ff */
[----:B----4-:R-:W-:-:S11]  /*3d10*/  MOV R3, UR6 ;  /* 0x0000000600037c02 */ /* 0x010fd60008000f00 */
[----:B------:R1:W-:Y:S04]  /*3d20*/  @P0 ATOMS.AND RZ, [UR4+0x14], R3 ;  /* 0x00001403ffff098c */ /* 0x0003e8000a800004 */
[----:B------:R1:W-:Y:S01]  /*3d30*/  @P0 ATOMS.AND RZ, [UR4+0x18], R2 ;  /* 0x00001802ffff098c */ /* 0x0003e2000a800004 */
[----:B------:R-:W-:Y:S05]  /*3d40*/  BRA `(.L_x_75) ;  /* 0x0000000000147947 */ /* 0x000fea0003800000 */
.L_x_74:
[----:B------:R-:W-:Y:S02]  /*3d50*/  MOV R2, 0x3d70 ;  /* 0x00003d7000027802 */ /* 0x000fe40000000f00 */
[----:B-1--45:R-:W-:Y:S05]  /*3d60*/  CALL.REL.NOINC `($__internal_0_$__cuda_sm10x_tcgen05_guardrail_trap_col_being_dealloced_not_returned_by_alloc) ;  /* 0x0000008400b07944 */ /* 0x032fea0003c00000 */
[----:B------:R-:W-:Y:S05]  /*3d70*/  BRA `(.L_x_75) ;  /* 0x0000000000087947 */ /* 0x000fea0003800000 */
.L_x_73:
[----:B------:R-:W-:Y:S02]  /*3d80*/  MOV R2, 0x3da0 ;  /* 0x00003da000027802 */ /* 0x000fe40000000f00 */
[----:B-1--45:R-:W-:Y:S05]  /*3d90*/  CALL.REL.NOINC `($__internal_2_$__cuda_sm10x_tcgen05_guardrail_trap_unallocated_columns_being_dealloced) ;  /* 0x0000008400bc7944 */ /* 0x032fea0003c00000 */
.L_x_75:
[----:B------:R-:W-:Y:S01]  /*3da0*/  NOP ;  /* 0x0000000000007918 */ /* 0x000fe20000000000 */
[----:B-1----:R-:W-:Y:S05]  /*3db0*/  EXIT ;  /* 0x000000000000794d */ /* 0x002fea0003800000 */
.L_x_59:
[----:B------:R-:W-:-:S09]  /*3dc0*/  UISETP.NE.OR UP2, UPT, UR8, 0x3, !UP2 ;  /* 0x000000030800788c */ /* 0x000fd2000d745670 */
[----:B------:R-:W-:Y:S05]  /*3dd0*/  BRA.U UP2, `(.L_x_76) ;  /* 0x0000001102147547 */ /* 0x000fea000b800000 */
[----:B------:R-:W1:Y:S01]  /*3de0*/  LDC R0, c[0x0][0xb30] ;  /* 0x0002cc00ff007b82 */ /* 0x000e620000000800 */
[----:B------:R-:W2:Y:S01]  /*3df0*/  LDCU.64 UR8, c[0x0][0x888] ;  /* 0x00011100ff0877ac */ /* 0x000ea20008000a00 */
[----:B------:R-:W-:Y:S02]  /*3e00*/  HFMA2 R29, -RZ, RZ, 0, 0 ;  /* 0x00000000ff1d7431 */ /* 0x000fe400000001ff */
[----:B------:R-:W-:Y:S01]  /*3e10*/  IMAD.MOV.U32 R31, RZ, RZ, 0x1 ;  /* 0x00000001ff1f7424 */ /* 0x000fe200078e00ff */
[----:B------:R-:W-:Y:S01]  /*3e20*/  MOV R23, 0x2000 ;  /* 0x0000200000177802 */ /* 0x000fe20000000f00 */
[----:B------:R-:W4:Y:S01]  /*3e30*/  LDCU.64 UR4, c[0x0][0x890] ;  /* 0x00011200ff0477ac */ /* 0x000f220008000a00 */
[----:B------:R-:W-:Y:S01]  /*3e40*/  IMAD.MOV.U32 R30, RZ, RZ, RZ ;  /* 0x000000ffff1e7224 */ /* 0x000fe200078e00ff */
[----:B------:R-:W3:Y:S01]  /*3e50*/  LDC R19, c[0x0][0x370] ;  /* 0x0000dc00ff137b82 */ /* 0x000ee20000000800 */
[----:B------:R-:W-:Y:S01]  /*3e60*/  UMOV UR7, 0x400 ;  /* 0x0000040000077882 */ /* 0x000fe20000000000 */
[----:B------:R-:W-:-:S02]  /*3e70*/  UPLOP3.LUT UP1, UPT, UPT, UPT, UPT, 0x40, 0x4 ;  /* 0x000000000004789c */ /* 0x000fc40003f2e870 */
[----:B------:R-:W-:-:S04]  /*3e80*/  ULEA UR7, UR37, UR7, 0x18 ;  /* 0x0000000725077291 */ /* 0x000fc8000f8ec0ff */
[----:B------:R-:W3:Y:S01]  /*3e90*/  LDC R2, c[0x0][0xb0c] ;  /* 0x0002c300ff027b82 */ /* 0x000ee20000000800 */
[----:B------:R-:W-:Y:S02]  /*3ea0*/  UIADD3 UR13, UPT, UPT, UR7, 0xf8, URZ ;  /* 0x000000f8070d7890 */ /* 0x000fe4000fffe0ff */
[----:B--2---:R-:W-:Y:S02]  /*3eb0*/  UISETP.NE.U32.AND UP2, UPT, UR8, URZ, UPT ;  /* 0x000000ff0800728c */ /* 0x004fe4000bf45070 */
[----:B------:R-:W-:Y:S02]  /*3ec0*/  UIADD3 UR33, UPT, UPT, UR7, 0xe0, URZ ;  /* 0x000000e007217890 */ /* 0x000fe4000fffe0ff */
[----:B----4-:R-:W-:Y:S01]  /*3ed0*/  UISETP.NE.U32.AND UP3, UPT, UR4, URZ, UPT ;  /* 0x000000ff0400728c */ /* 0x010fe2000bf65070 */
[----:B------:R-:W2:Y:S01]  /*3ee0*/  LDC R18, c[0x0][0xb20] ;  /* 0x0002c800ff127b82 */ /* 0x000ea20000000800 */
[----:B-1----:R-:W-:Y:S01]  /*3ef0*/  ISETP.NE.AND P1, PT, R0, 0x1, PT ;  /* 0x000000010000780c */ /* 0x002fe20003f25270 */
[----:B------:R-:W-:-:S02]  /*3f00*/  UISETP.NE.AND.EX UP2, UPT, UR9, URZ, UPT, UP2 ;  /* 0x000000ff0900728c */ /* 0x000fc4000bf45320 */
[----:B------:R-:W-:Y:S02]  /*3f10*/  UIADD3 UR25, UPT, UPT, UR7, 0xe8, URZ ;  /* 0x000000e807197890 */ /* 0x000fe4000fffe0ff */
[----:B------:R-:W-:Y:S02]  /*3f20*/  UIADD3 UR17, UPT, UPT, UR7, 0xf0, URZ ;  /* 0x000000f007117890 */ /* 0x000fe4000fffe0ff */
[----:B------:R-:W1:Y:S01]  /*3f30*/  LDC.64 R32, c[0x0][0x348] ;  /* 0x0000d200ff207b82 */ /* 0x000e620000000a00 */
[----:B------:R-:W-:Y:S02]  /*3f40*/  UPRMT UR13, UR37, 0x654, UR13 ;  /* 0x00000654250d7896 */ /* 0x000fe4000800000d */
[----:B------:R-:W-:-:S05]  /*3f50*/  UISETP.NE.AND.EX UP3, UPT, UR5, URZ, UPT, UP3 ;  /* 0x000000ff0500728c */ /* 0x000fca000bf65330 */
[----:B------:R-:W4:Y:S08]  /*3f60*/  LDC.64 R16, c[0x0][0xb10] ;  /* 0x0002c400ff107b82 */ /* 0x000f300000000a00 */
[----:B------:R-:W1:Y:S08]  /*3f70*/  LDC.64 R6, c[0x0][0xb18] ;  /* 0x0002c600ff067b82 */ /* 0x000e700000000a00 */
[----:B------:R-:W1:Y:S08]  /*3f80*/  LDC.64 R4, c[0x0][0xb28] ;  /* 0x0002ca00ff047b82 */ /* 0x000e700000000a00 */
[----:B--23--:R-:W1:Y:S02]  /*3f90*/  LDC R22, c[0x0][0x374] ;  /* 0x0000dd00ff167b82 */ /* 0x00ce640000000800 */
.L_x_87:
[C---:B------:R-:W-:Y:S02]  /*3fa0*/  LEA R0, R30.reuse, UR7, 0x3 ;  /* 0x000000071e007c11 */ /* 0x040fe4000f8e18ff */
[----:B------:R-:W-:Y:S02]  /*3fb0*/  SHF.L.U32 R3, R29, 0x1f, RZ ;  /* 0x0000001f1d037819 */ /* 0x000fe400000006ff */
[----:B------:R-:W-:Y:S02]  /*3fc0*/  LEA R24, R30, UR7, 0x4 ;  /* 0x000000071e187c11 */ /* 0x000fe4000f8e20ff */
[----:B--2---:R-:W2:Y:S02]  /*3fd0*/  SYNCS.PHASECHK.TRANS64.TRYWAIT P0, [R0+URZ+0x130], R3 ;  /* 0x00013003000075a7 */ /* 0x004ea400080011ff */
[----:B--2---:R-:W-:Y:S05]  /*3fe0*/  @!P0 BRA `(.L_x_77) ;  /* 0x0000007c00c48947 */ /* 0x004fea0003800000 */
.L_x_180:
[----:B------:R-:W-:Y:S01]  /*3ff0*/  ISETP.GE.AND P0, PT, R72, 0x1, PT ;  /* 0x000000014800780c */ /* 0x000fe20003f06270 */
[----:B------:R-:W3:Y:S01]  /*4000*/  LDS.128 R24, [R24+0x1a0] ;  /* 0x0001a00018187984 */ /* 0x000ee20000000c00 */
[----:B--2---:R-:W-:Y:S01]  /*4010*/  VIADD R0, R0, 0x140 ;  /* 0x0000014000007836 */ /* 0x004fe20000000000 */
[----:B------:R-:W-:Y:S01]  /*4020*/  @!PT LDS RZ, [RZ] ;  /* 0x00000000fffff984 */ /* 0x000fe20000000800 */
[----:B------:R-:W-:Y:S01]  /*4030*/  @!PT LDS RZ, [RZ] ;  /* 0x00000000fffff984 */ /* 0x000fe20000000800 */
[----:B------:R-:W-:Y:S01]  /*4040*/  @!PT LDS RZ, [RZ] ;  /* 0x00000000fffff984 */ /* 0x000fe20000000800 */
[----:B------:R-:W-:Y:S01]  /*4050*/  @!PT LDS RZ, [RZ] ;  /* 0x00000000fffff984 */ /* 0x000fe20000000800 */
[----:B------:R2:W-:Y:S06]  /*4060*/  MEMBAR.ALL.CTA ;  /* 0x0000000000007992 */ /* 0x0005ec0000008000 */
[----:B--2---:R-:W2:Y:S01]  /*4070*/  FENCE.VIEW.ASYNC.S ;  /* 0x00000000000073c6 */ /* 0x004ea20000000000 */
[----:B------:R-:W-:Y:S04]  /*4080*/  PRMT R0, RZ, 0x654, R0 ;  /* 0x00000654ff007816 */ /* 0x000fe80000000000 */
[----:B--2---:R2:W-:Y:S01]  /*4090*/  SYNCS.ARRIVE.TRANS64.RED.A1T0 RZ, [R0+URZ], RZ ;  /* 0x000000ff00ff79a7 */ /* 0x0045e200081004ff */
[----:B---3--:R-:W-:Y:S11]  /*40a0*/  LOP3.LUT P3, RZ, R26, 0x1, RZ, 0xc0, !PT ;  /* 0x000000011aff7812 */ /* 0x008ff6000786c0ff */
[----:B------:R-:W-:Y:S02]  /*40b0*/  @!UPT UIADD3 URZ, UPT, UPT, URZ, URZ, URZ ;  /* 0x000000fffffff290 */ /* 0x000fe4000fffe0ff */
[----:B------:R-:W-:Y:S02]  /*40c0*/  @P3 MOV R13, R24 ;  /* 0x00000018000d3202 */ /* 0x000fe40000000f00 */
[----:B------:R-:W-:Y:S01]  /*40d0*/  @P3 LOP3.LUT R8, R25, 0xffff, RZ, 0xc0, !PT ;  /* 0x0000ffff19083812 */ /* 0x000fe200078ec0ff */
[----:B--2---:R-:W-:Y:S06]  /*40e0*/  @!P0 BRA `(.L_x_78) ;  /* 0x0000000000a48947 */ /* 0x004fec0003800000 */
[----:B-1----:R-:W-:Y:S01]  /*40f0*/  IMAD.HI.U32 R35, R22, R7, RZ ;  /* 0x0000000716237227 */ /* 0x002fe200078e00ff */
[----:B------:R-:W-:Y:S02]  /*4100*/  ISETP.NE.AND P0, PT, R6, 0x1, PT ;  /* 0x000000010600780c */ /* 0x000fe40003f05270 */
[----:B------:R-:W-:Y:S01]  /*4110*/  ISETP.NE.AND P2, PT, R72, 0x1, PT ;  /* 0x000000014800780c */ /* 0x000fe20003f45270 */
[----:B----4-:R-:W-:Y:S01]  /*4120*/  IMAD.HI.U32 R34, R19, R16, RZ ;  /* 0x0000001013227227 */ /* 0x010fe200078e00ff */
[----:B------:R-:W-:Y:S02]  /*4130*/  SHF.R.U32.HI R35, RZ, R18, R35 ;  /* 0x00000012ff237219 */ /* 0x000fe40000011623 */
[----:B------:R-:W-:Y:S01]  /*4140*/  ISETP.NE.AND P4, PT, R2, 0x1, PT ;  /* 0x000000010200780c */ /* 0x000fe20003f85270 */
[----:B------:R-:W-:Y:S01]  /*4150*/  IMAD.HI.U32 R36, R13, R16, RZ ;  /* 0x000000100d247227 */ /* 0x000fe200078e00ff */
[----:B------:R-:W-:Y:S02]  /*4160*/  SHF.R.U32.HI R34, RZ, R17, R34 ;  /* 0x00000011ff227219 */ /* 0x000fe40000011622 */
[----:B------:R-:W-:Y:S01]  /*4170*/  SEL R3, R22, R35, !P0 ;  /* 0x0000002316037207 */ /* 0x000fe20004000000 */
[C---:B------:R-:W-:Y:S01]  /*4180*/  IMAD.HI.U32 R35, R8.reuse, R7, RZ ;  /* 0x0000000708237227 */ /* 0x040fe200078e00ff */
[----:B------:R-:W-:Y:S02]  /*4190*/  SEL R11, R19, R34, !P4 ;  /* 0x00000022130b7207 */ /* 0x000fe40006000000 */
[----:B------:R-:W-:Y:S01]  /*41a0*/  SHF.R.U32.HI R36, RZ, R17, R36 ;  /* 0x00000011ff247219 */ /* 0x000fe20000011624 */
[----:B------:R-:W-:Y:S01]  /*41b0*/  IMAD.HI.U32 R38, R3, R4, RZ ;  /* 0x0000000403267227 */ /* 0x000fe200078e00ff */
[----:B------:R-:W-:Y:S03]  /*41c0*/  SHF.R.U32.HI R35, RZ, R18, R35 ;  /* 0x00000012ff237219 */ /* 0x000fe60000011623 */
[----:B------:R-:W-:Y:S01]  /*41d0*/  IMAD.HI.U32 R34, R11, R4, RZ ;  /* 0x000000040b227227 */ /* 0x000fe200078e00ff */
[----:B------:R-:W-:Y:S02]  /*41e0*/  @P2 SHF.R.U32.HI R3, RZ, R5, R38 ;  /* 0x00000005ff032219 */ /* 0x000fe40000011626 */
[----:B------:R-:W-:Y:S02]  /*41f0*/  SEL R9, R8, R35, !P0 ;  /* 0x0000002308097207 */ /* 0x000fe40004000000 */
[----:B------:R-:W-:Y:S01]  /*4200*/  @P2 SHF.R.U32.HI R11, RZ, R5, R34 ;  /* 0x00000005ff0b2219 */ /* 0x000fe20000011622 */
[C---:B------:R-:W-:Y:S01]  /*4210*/  IMAD R10, R72.reuse, R3, RZ ;  /* 0x00000003480a7224 */ /* 0x040fe200078e02ff */
[----:B------:R-:W-:Y:S01]  /*4220*/  SEL R3, R13, R36, !P4 ;  /* 0x000000240d037207 */ /* 0x000fe20006000000 */
[C---:B------:R-:W-:Y:S03]  /*4230*/  IMAD.HI.U32 R14, R9.reuse, R4, RZ ;  /* 0x00000004090e7227 */ /* 0x040fe600078e00ff */
[----:B------:R-:W-:Y:S01]  /*4240*/  ISETP.GE.AND P0, PT, R9, R10, PT ;  /* 0x0000000a0900720c */ /* 0x000fe20003f06270 */
[C---:B------:R-:W-:Y:S01]  /*4250*/  IMAD R12, R72.reuse, R11, RZ ;  /* 0x0000000b480c7224 */ /* 0x040fe200078e02ff */
[-C--:B------:R-:W-:Y:S04]  /*4260*/  SHF.R.U32.HI R14, RZ, R5.reuse, R14 ;  /* 0x00000005ff0e7219 */ /* 0x080fe8000001160e */
[----:B------:R-:W-:Y:S02]  /*4270*/  ISETP.GE.OR P0, PT, R3, R12, P0 ;  /* 0x0000000c0300720c */ /* 0x000fe40000706670 */
[----:B------:R-:W-:Y:S05]  /*4280*/  SEL R15, R9, R14, !P2 ;  /* 0x0000000e090f7207 */ /* 0x000fea0005000000 */
[----:B------:R-:W-:Y:S04]  /*4290*/  IMAD.MOV R14, RZ, RZ, -R15 ;  /* 0x000000ffff0e7224 */ /* 0x000fe800078e0a0f */
[----:B------:R-:W-:Y:S02]  /*42a0*/  IMAD R14, R72, R14, R9 ;  /* 0x0000000e480e7224 */ /* 0x000fe400078e0209 */
[C---:B------:R-:W-:Y:S05]  /*42b0*/  @!P0 IMAD.HI.U32 R10, R3.reuse, R4, RZ ;  /* 0x00000004030a8227 */ /* 0x040fea00078e00ff */
[----:B------:R-:W-:Y:S04]  /*42c0*/  @!P0 SHF.R.U32.HI R10, RZ, R5, R10 ;  /* 0x00000005ff0a8219 */ /* 0x000fe8000001160a */
[----:B------:R-:W-:Y:S01]  /*42d0*/  @!P0 SEL R0, R3, R10, !P2 ;  /* 0x0000000a03008207 */ /* 0x000fe20005000000 */
[----:B------:R-:W-:Y:S03]  /*42e0*/  IMAD.MOV R10, RZ, RZ, -R3 ;  /* 0x000000ffff0a7224 */ /* 0x000fe600078e0a03 */
[----:B------:R-:W-:Y:S01]  /*42f0*/  @!P0 IADD3 R15, PT, PT, R15, -R0, RZ ;  /* 0x800000000f0f8210 */ /* 0x000fe20007ffe0ff */
[----:B------:R-:W-:Y:S01]  /*4300*/  @!P0 IMAD R0, R11, R14, R0 ;  /* 0x0000000e0b008224 */ /* 0x000fe200078e0200 */
[----:B------:R-:W-:Y:S01]  /*4310*/  IADD3 R11, PT, PT, -R9, RZ, RZ ;  /* 0x000000ff090b7210 */ /* 0x000fe20007ffe1ff */
[----:B------:R-:W-:Y:S02]  /*4320*/  IMAD R13, R2, R10, R13 ;  /* 0x0000000a020d7224 */ /* 0x000fe400078e020d */
[----:B------:R-:W-:Y:S02]  /*4330*/  @!P0 IMAD R9, R15, R72, R3 ;  /* 0x000000480f098224 */ /* 0x000fe400078e0203 */
[----:B------:R-:W-:Y:S02]  /*4340*/  @!P0 IMAD.MOV.U32 R3, RZ, RZ, R0 ;  /* 0x000000ffff038224 */ /* 0x000fe400078e0000 */
[----:B------:R-:W-:Y:S02]  /*4350*/  IMAD R8, R6, R11, R8 ;  /* 0x0000000b06087224 */ /* 0x000fe400078e0208 */
[----:B------:R-:W-:Y:S02]  /*4360*/  IMAD R13, R3, R2, R13 ;  /* 0x00000002030d7224 */ /* 0x000fe400078e020d */
[----:B------:R-:W-:Y:S02]  /*4370*/  IMAD R8, R9, R6, R8 ;  /* 0x0000000609087224 */ /* 0x000fe400078e0208 */
.L_x_78:
[----:B------:R-:W-:Y:S05]  /*4380*/  BRA.U UP1, `(.L_x_79) ;  /* 0x0000000101107547 */ /* 0x000fea000b800000 */
[----:B------:R-:W-:Y:S04]  /*4390*/  MOV R0, UR6 ;  /* 0x0000000600007c02 */ /* 0x000fe80008000f00 */
[----:B------:R-:W-:Y:S04]  /*43a0*/  SHF.L.U32 R3, R0, 0x1f, RZ ;  /* 0x0000001f00037819 */ /* 0x000fe800000006ff */
[----:B------:R-:W2:Y:S02]  /*43b0*/  SYNCS.PHASECHK.TRANS64.TRYWAIT P0, [UR7+0x128], R3 ;  /* 0x00012803ff0075a7 */ /* 0x000ea40008001107 */
[----:B--2---:R-:W-:Y:S05]  /*43c0*/  @!P0 BRA `(.L_x_80) ;  /* 0x0000007800e08947 */ /* 0x004fea0003800000 */
.L_x_79:
[----:B------:R-:W-:Y:S02]  /*43d0*/  R2UR UR35, R21 ;  /* 0x00000000152372ca */ /* 0x000fe400000e0000 */
[----:B------:R-:W-:Y:S02]  /*43e0*/  R2UR UR34, R20 ;  /* 0x00000000142272ca */ /* 0x000fe400000e0000 */
[----:B------:R-:W-:Y:S02]  /*43f0*/  ISETP.NE.U32.AND P2, PT, RZ, UR4, PT ;  /* 0x00000004ff007c0c */ /* 0x000fe4000bf45070 */
[----:B------:R-:W-:Y:S02]  /*4400*/  SHF.L.U32 R12, R31, 0x1f, RZ ;  /* 0x0000001f1f0c7819 */ /* 0x000fe400000006ff */
[----:B------:R-:W-:Y:S05]  /*4410*/  ISETP.NE.AND.EX P2, PT, RZ, UR5, PT, P2 ;  /* 0x00000005ff007c0c */ /* 0x000fea000bf45320 */
[----:B------:R-:W-:Y:S02]  /*4420*/  USHF.L.U32 UR35, UR35, 0x7, URZ ;  /* 0x0000000723237899 */ /* 0x000fe400080006ff */
[----:B------:R-:W-:Y:S01]  /*4430*/  USHF.L.U32 UR34, UR34, 0x8, URZ ;  /* 0x0000000822227899 */ /* 0x000fe200080006ff */
[----:B------:R-:W-:Y:S11]  /*4440*/  BRA.U !UP3, `(.L_x_81) ;  /* 0x000000010b347547 */ /* 0x000ff6000b800000 */
[----:B------:R-:W-:Y:S01]  /*4450*/  UPLOP3.LUT UP0, UPT, UPT, UPT, UP2, 0x80, 0x8 ;  /* 0x000000000008789c */ /* 0x000fe20003f0f020 */
[----:B--2---:R-:W-:Y:S02]  /*4460*/  HFMA2 R0, -RZ, RZ, 0, 5.9604644775390625e-08 ;  /* 0x00000001ff007431 */ /* 0x004fe400000001ff */
[----:B------:R-:W-:Y:S03]  /*4470*/  IMAD.MOV.U32 R171, RZ, RZ, 0x1 ;  /* 0x00000001ffab7424 */ /* 0x000fe600078e00ff */
[----:B------:R-:W-:Y:S05]  /*4480*/  PLOP3.LUT P0, PT, PT, PT, UP0, 0x80, 0x8 ;  /* 0x000000000008781c */ /* 0x000fea0003f0f008 */
[----:B------:R-:W2:Y:S01]  /*4490*/  @UP0 LDCU.64 UR10, c[0x0][0x888] ;  /* 0x00011100ff0a07ac */ /* 0x000ea20008000a00 */
[----:B------:R-:W-:Y:S07]  /*44a0*/  @UP0 UIMAD UR8, UR36, UR4, URZ ;  /* 0x00000004240802a4 */ /* 0x000fee000f8e02ff */
[----:B------:R-:W-:Y:S01]  /*44b0*/  @!P0 PRMT R171, R0, 0x7610, R171 ;  /* 0x0000761000ab8816 */ /* 0x000fe200000000ab */
[----:B--2---:R-:W-:Y:S03]  /*44c0*/  @UP0 UIMAD.WIDE UR10, UR8, 0x4, UR10 ;  /* 0x00000004080a08a5 */ /* 0x004fe6000f8e020a */
[----:B------:R-:W2:Y:S03]  /*44d0*/  @!UP0 LDCU UR8, c[0x0][0x880] ;  /* 0x00011000ff0887ac */ /* 0x000ea60008000800 */
[----:B------:R-:W-:Y:S01]  /*44e0*/  IMAD.U32 R10, RZ, RZ, UR10 ;  /* 0x0000000aff0a7e24 */ /* 0x000fe2000f8e00ff */
[----:B------:R-:W-:Y:S05]  /*44f0*/  MOV R11, UR11 ;  /* 0x0000000b000b7c02 */ /* 0x000fea0008000f00 */
[----:B-----5:R3:W5:Y:S02]  /*4500*/  @P0 LDG.E R81, desc[UR46][R10.64] ;  /* 0x0000002e0a510981 */ /* 0x020764000c1e1900 */
[----:B--23--:R-:W-:Y:S07]  /*4510*/  @!P0 IMAD.U32 R81, RZ, RZ, UR8 ;  /* 0x00000008ff518e24 */ /* 0x00cfee000f8e00ff */
.L_x_81:
[----:B-----5:R-:W-:Y:S01]  /*4520*/  @!P2 FSETP.EQ.AND P0, PT, R81, RZ, PT ;  /* 0x000000ff5100a20b */ /* 0x020fe20003f02000 */
[----:B------:R-:W-:Y:S01]  /*4530*/  @!UPT UIADD3 URZ, UPT, UPT, URZ, URZ, URZ ;  /* 0x000000fffffff290 */ /* 0x000fe2000fffe0ff */
[----:B------:R-:W-:Y:S11]  /*4540*/  @!P2 BRA `(.L_x_82) ;  /* 0x000000000014a947 */ /* 0x000ff60003800000 */
[----:B------:R-:W-:Y:S02]  /*4550*/  LOP3.LUT P2, RZ, R171, 0xff, RZ, 0xc0, !PT ;  /* 0x000000ffabff7812 */ /* 0x000fe4000784c0ff */
[----:B------:R-:W-:Y:S04]  /*4560*/  PLOP3.LUT P0, PT, PT, PT, UP0, 0x80, 0x8 ;  /* 0x000000000008781c */ /* 0x000fe80003f0f008 */
[----:B------:R-:W-:Y:S07]  /*4570*/  PLOP3.LUT P0, PT, P0, PT, PT, 0x8, 0x80 ;  /* 0x000000000080781c */ /* 0x000fee000070e170 */
[----:B------:R-:W-:Y:S11]  /*4580*/  @P2 FSETP.EQ.AND P0, PT, R81, RZ, PT ;  /* 0x000000ff5100220b */ /* 0x000ff60003f02000 */
[----:B------:R-:W-:Y:S02]  /*4590*/  @!UPT UIADD3 URZ, UPT, UPT, URZ, URZ, URZ ;  /* 0x000000fffffff290 */ /* 0x000fe4000fffe0ff */
.L_x_82:
[----:B------:R-:W3:Y:S01]  /*45a0*/  SYNCS.PHASECHK.TRANS64.TRYWAIT P2, [UR7+0x100], R12 ;  /* 0x0001000cff0075a7 */ /* 0x000ee20008041107 */
[----:B------:R-:W-:Y:S04]  /*45b0*/  ELECT P4, URZ, PT ;  /* 0x0000000000ff782f */ /* 0x000fe80003880000 */
[----:B------:R-:W-:Y:S11]  /*45c0*/  PLOP3.LUT P4, PT, P0, P4, PT, 0xf2, 0x2f ;  /* 0x00000000002f781c */ /* 0x000ff60000789e72 */
[----:B------:R-:W-:Y:S02]  /*45d0*/  @!UPT UIADD3 URZ, UPT, UPT, URZ, URZ, URZ ;  /* 0x000000fffffff290 */ /* 0x000fe4000fffe0ff */
[----:B-1----:R-:W-:Y:S05]  /*45e0*/  @!P4 IADD3 R9, P0, PT, R32, 0x580, RZ ;  /* 0x000005802009c810 */ /* 0x002fea0007f1e0ff */
[----:B--2---:R-:W-:Y:S01]  /*45f0*/  @!P4 IMAD.X R0, RZ, RZ, R33, P0 ;  /* 0x000000ffff00c224 */ /* 0x004fe200000e0621 */
[----:B---3--:R-:W-:Y:S07]  /*4600*/  @!P2 BRA `(.L_x_83) ;  /* 0x000000780068a947 */ /* 0x008fee0003800000 */
.L_x_183:
[----:B------:R-:W-:Y:S01]  /*4610*/  @!P4 R2UR UR8, R0 ;  /* 0x000000000008c2ca */ /* 0x000fe200000e0000 */
[----:B------:R-:W-:Y:S01]  /*4620*/  VOTEU.ALL UP1, P4 ;  /* 0x0000000000ff7886 */ /* 0x000fe20002020000 */
[----:B------:R-:W-:Y:S01]  /*4630*/  @!P4 R2UR UR9, R9 ;  /* 0x000000000909c2ca */ /* 0x000fe200000e0000 */
[----:B------:R-:W-:Y:S01]  /*4640*/  @!P4 IMAD.MOV.U32 R0, RZ, RZ, 0x2000 ;  /* 0x00002000ff00c424 */ /* 0x000fe200078e00ff */
[----:B------:R-:W-:Y:S01]  /*4650*/  UMOV UR10, 0x0 ;  /* 0x00000000000a7882 */ /* 0x000fe20000000000 */
[----:B------:R-:W-:Y:S01]  /*4660*/  UMOV UR11, 0x10000000 ;  /* 0x10000000000b7882 */ /* 0x000fe20000000000 */
[----:B------:R-:W-:Y:S01]  /*4670*/  @!UP1 UIADD3 UR32, UPT, UPT, UR7, 0x200, URZ ;  /* 0x0000020007209890 */ /* 0x000fe2000fffe0ff */
[----:B------:R-:W-:Y:S01]  /*4680*/  @!P4 IADD3 R9, P0, PT, R32, 0x580, RZ ;  /* 0x000005802009c810 */ /* 0x000fe20007f1e0ff */
[----:B------:R-:W-:Y:S05]  /*4690*/  VOTEU.ALL UP1, P4 ;  /* 0x0000000000ff7886 */ /* 0x000fea0002020000 */
[----:B------:R-:W-:Y:S01]  /*46a0*/  IMAD.U32 R11, RZ, RZ, UR8 ;  /* 0x00000008ff0b7e24 */ /* 0x000fe2000f8e00ff */
[----:B------:R-:W-:Y:S01]  /*46b0*/  UPRMT UR8, UR37, 0x654, UR33 ;  /* 0x0000065425087896 */ /* 0x000fe20008000021 */
[----:B------:R-:W-:Y:S03]  /*46c0*/  IMAD.U32 R10, RZ, RZ, UR9 ;  /* 0x00000009ff0a7e24 */ /* 0x000fe6000f8e00ff */
[----:B------:R-:W-:Y:S02]  /*46d0*/  @!P4 R2UR UR15, R11 ;  /* 0x000000000b0fc2ca */ /* 0x000fe400000e0000 */
[----:B------:R-:W-:Y:S11]  /*46e0*/  @!P4 R2UR UR14, R10 ;  /* 0x000000000a0ec2ca */ /* 0x000ff600000e0000 */
[----:B------:R-:W-:Y:S02]  /*46f0*/  @!UPT UIADD3 URZ, UPT, UPT, URZ, URZ, URZ ;  /* 0x000000fffffff290 */ /* 0x000fe4000fffe0ff */
[----:B------:R2:W-:Y:S01]  /*4700*/  @!UP1 UTMALDG.3D [UR32], [UR14], desc[UR10] ;  /* 0x00000a200e0095b4 */ /* 0x0005e20008011000 */
[----:B------:R3:W-:Y:S01]  /*4710*/  @!P4 SYNCS.ARRIVE.TRANS64.RED.A0TR RZ, [UR7+0xe0], R0 ;  /* 0x0000e000ffffc9a7 */ /* 0x0007e20008300407 */
[----:B------:R-:W-:Y:S01]  /*4720*/  SYNCS.ARRIVE.TRANS64.RED.A1T0 RZ, [UR8], RZ ;  /* 0x000000ffffff79a7 */ /* 0x000fe20008100408 */
[----:B---3--:R-:W-:Y:S01]  /*4730*/  @!P4 IMAD.X R0, RZ, RZ, R33, P0 ;  /* 0x000000ffff00c224 */ /* 0x008fe200000e0621 */
[----:B------:R-:W3:Y:S02]  /*4740*/  SYNCS.PHASECHK.TRANS64.TRYWAIT P2, [UR7+0x108], R12 ;  /* 0x0001080cff0075a7 */ /* 0x000ee40008041107 */
[----:B--23--:R-:W-:Y:S05]  /*4750*/  @!P2 BRA `(.L_x_84) ;  /* 0x00000078002ca947 */ /* 0x00cfea0003800000 */
.L_x_185:
        /* <DEDUP_REMOVED lines=8> */
[----:B------:R-:W-:Y:S01]  /*47e0*/  @!UP1 UIADD3 UR24, UPT, UPT, UR7, 0x2200, URZ ;  /* 0x0000220007189890 */ /* 0x000fe2000fffe0ff */
[----:B------:R-:W-:Y:S01]  /*47f0*/  VOTEU.ALL UP1, P4 ;  /* 0x0000000000ff7886 */ /* 0x000fe20002020000 */
[----:B------:R-:W-:Y:S01]  /*4800*/  UMOV UR27, UR35 ;  /* 0x00000023001b7c82 */ /* 0x000fe20008000000 */
[----:B------:R-:W-:Y:S02]  /*4810*/  UMOV UR28, UR36 ;  /* 0x00000024001c7c82 */ /* 0x000fe40008000000 */
[----:B------:R-:W-:Y:S01]  /*4820*/  IMAD.U32 R11, RZ, RZ, UR8 ;  /* 0x00000008ff0b7e24 */ /* 0x000fe2000f8e00ff */
[----:B------:R-:W-:Y:S01]  /*4830*/  UPRMT UR8, UR37, 0x654, UR25 ;  /* 0x0000065425087896 */ /* 0x000fe20008000019 */
[----:B------:R-:W-:Y:S02]  /*4840*/  IMAD.U32 R10, RZ, RZ, UR9 ;  /* 0x00000009ff0a7e24 */ /* 0x000fe4000f8e00ff */
[----:B------:R-:W-:Y:S01]  /*4850*/  @!P4 IMAD.X R20, RZ, RZ, R33, P0 ;  /* 0x000000ffff14c224 */ /* 0x000fe200000e0621 */
[----:B------:R-:W-:Y:S02]  /*4860*/  @!P4 R2UR UR15, R11 ;  /* 0x000000000b0fc2ca */ /* 0x000fe400000e0000 */
[----:B------:R-:W-:Y:S11]  /*4870*/  @!P4 R2UR UR14, R10 ;  /* 0x000000000a0ec2ca */ /* 0x000ff600000e0000 */
[----:B------:R-:W-:Y:S02]  /*4880*/  @!UPT UIADD3 URZ, UPT, UPT, URZ, URZ, URZ ;  /* 0x000000fffffff290 */ /* 0x000fe4000fffe0ff */
[----:B------:R2:W-:Y:S01]  /*4890*/  @!UP1 UTMALDG.3D [UR24], [UR14], desc[UR10] ;  /* 0x00000a180e0095b4 */ /* 0x0005e20008011000 */
[----:B------:R2:W-:Y:S01]  /*48a0*/  @!P4 SYNCS.ARRIVE.TRANS64.RED.A0TR RZ, [UR7+0xe8], R0 ;  /* 0x0000e800ffffc9a7 */ /* 0x0005e20008300407 */
[----:B------:R-:W-:Y:S01]  /*48b0*/  SYNCS.ARRIVE.TRANS64.RED.A1T0 RZ, [UR8], RZ ;  /* 0x000000ffffff79a7 */ /* 0x000fe20008100408 */
[----:B------:R-:W3:Y:S02]  /*48c0*/  SYNCS.PHASECHK.TRANS64.TRYWAIT P2, [UR7+0x110], R12 ;  /* 0x0001100cff0075a7 */ /* 0x000ee40008041107 */
[----:B--23--:R-:W-:Y:S05]  /*48d0*/  @!P2 BRA `(.L_x_85) ;  /* 0x0000007400e4a947 */ /* 0x00cfea0003800000 */
.L_x_187:
[----:B------:R-:W2:Y:S01]  /*48e0*/  LDC.64 R14, c[0x0][0xb10] ;  /* 0x0002c400ff0e7b82 */ /* 0x000ea20000000a00 */
[----:B------:R-:W-:Y:S01]  /*48f0*/  @!P4 R2UR UR8, R20 ;  /* 0x000000001408c2ca */ /* 0x000fe200000e0000 */
[----:B------:R-:W-:Y:S01]  /*4900*/  VOTEU.ALL UP1, P4 ;  /* 0x0000000000ff7886 */ /* 0x000fe20002020000 */
[----:B------:R-:W-:Y:S01]  /*4910*/  @!P4 R2UR UR9, R21 ;  /* 0x000000001509c2ca */ /* 0x000fe200000e0000 */
[----:B------:R-:W-:Y:S01]  /*4920*/  UMOV UR10, 0x0 ;  /* 0x00000000000a7882 */ /* 0x000fe20000000000 */
[----:B------:R-:W-:Y:S03]  /*4930*/  UMOV UR11, 0x10000000 ;  /* 0x10000000000b7882 */ /* 0x000fe60000000000 */
[----:B------:R-:W3:Y:S01]  /*4940*/  LDC.64 R10, c[0x0][0xb18] ;  /* 0x0002c600ff0a7b82 */ /* 0x000ee20000000a00 */
[----:B------:R-:W-:Y:S01]  /*4950*/  @!UP1 UIADD3 UR18, UPT, UPT, UR34, 0x80, URZ ;  /* 0x0000008022129890 */ /* 0x000fe2000fffe0ff */
[----:B------:R-:W-:Y:S01]  /*4960*/  @P3 SHF.R.U32.HI R28, RZ, 0x10, R25 ;  /* 0x00000010ff1c3819 */ /* 0x000fe20000011619 */
[----:B------:R-:W-:Y:S01]  /*4970*/  @!UP1 UIADD3 UR16, UPT, UPT, UR7, 0x4200, URZ ;  /* 0x0000420007109890 */ /* 0x000fe2000fffe0ff */
[----:B------:R-:W-:Y:S01]  /*4980*/  VIADD R30, R30, 0x1 ;  /* 0x000000011e1e7836 */ /* 0x000fe20000000000 */
[----:B------:R-:W-:Y:S03]  /*4990*/  VOTEU.ALL UP1, P4 ;  /* 0x0000000000ff7886 */ /* 0x000fe60002020000 */
[----:B------:R-:W5:Y:S01]  /*49a0*/  @!P1 LDC R0, c[0x0][0xb20] ;  /* 0x0002c800ff009b82 */ /* 0x000f620000000800 */
[----:B------:R-:W-:Y:S01]  /*49b0*/  UMOV UR19, UR35 ;  /* 0x0000002300137c82 */ /* 0x000fe20008000000 */
[----:B------:R-:W-:Y:S01]  /*49c0*/  IMAD.U32 R21, RZ, RZ, UR8 ;  /* 0x00000008ff157e24 */ /* 0x000fe2000f8e00ff */
[----:B------:R-:W-:Y:S05]  /*49d0*/  UMOV UR20, UR36 ;  /* 0x0000002400147c82 */ /* 0x000fea0008000000 */
[----:B-1----:R-:W1:Y:S01]  /*49e0*/  @!P1 LDC R3, c[0x0][0xb0c] ;  /* 0x0002c300ff039b82 */ /* 0x002e620000000800 */
[----:B------:R-:W-:Y:S01]  /*49f0*/  IMAD.U32 R20, RZ, RZ, UR9 ;  /* 0x00000009ff147e24 */ /* 0x000fe2000f8e00ff */
[----:B------:R-:W-:Y:S01]  /*4a00*/  UPRMT UR8, UR37, 0x654, UR17 ;  /* 0x0000065425087896 */ /* 0x000fe20008000011 */
[----:B------:R-:W-:Y:S03]  /*4a10*/  @!P4 R2UR UR15, R21 ;  /* 0x00000000150fc2ca */ /* 0x000fe600000e0000 */
[----:B------:R-:W-:Y:S01]  /*4a20*/  @!P4 R2UR UR14, R20 ;  /* 0x00000000140ec2ca */ /* 0x000fe200000e0000 */
[----:B------:R-:W-:Y:S11]  /*4a30*/  @!P4 IMAD.MOV.U32 R20, RZ, RZ, 0x2000 ;  /* 0x00002000ff14c424 */ /* 0x000ff600078e00ff */
[----:B------:R-:W-:Y:S01]  /*4a40*/  @!UPT UIADD3 URZ, UPT, UPT, URZ, URZ, URZ ;  /* 0x000000fffffff290 */ /* 0x000fe2000fffe0ff */
[----:B------:R1:W-:Y:S01]  /*4a50*/  @!UP1 UTMALDG.3D [UR16], [UR14], desc[UR10] ;  /* 0x00000a100e0095b4 */ /* 0x0003e20008011000 */
[----:B------:R1:W-:Y:S02]  /*4a60*/  @!P4 SYNCS.ARRIVE.TRANS64.RED.A0TR RZ, [UR7+0xf0], R20 ;  /* 0x0000f014ffffc9a7 */ /* 0x0003e40008300407 */
[----:B-1----:R-:W-:Y:S01]  /*4a70*/  @!P1 ISETP.NE.AND P2, PT, R3, 0x1, PT ;  /* 0x000000010300980c */ /* 0x002fe20003f45270 */
[C---:B--2---:R-:W-:Y:S01]  /*4a80*/  @!P1 IMAD.HI.U32 R14, R13.reuse, R14, RZ ;  /* 0x0000000e0d0e9227 */ /* 0x044fe200078e00ff */
[----:B---3--:R-:W-:Y:S03]  /*4a90*/  @!P1 ISETP.NE.AND P0, PT, R10, 0x1, PT ;  /* 0x000000010a00980c */ /* 0x008fe60003f05270 */
[C---:B------:R-:W-:Y:S01]  /*4aa0*/  @!P1 IMAD.HI.U32 R11, R8.reuse, R11, RZ ;  /* 0x0000000b080b9227 */ /* 0x040fe200078e00ff */
[----:B------:R-:W-:Y:S04]  /*4ab0*/  @!P1 SHF.R.U32.HI R14, RZ, R15, R14 ;  /* 0x0000000fff0e9219 */ /* 0x000fe8000001160e */
[----:B-----5:R-:W-:Y:S01]  /*4ac0*/  @!P1 SHF.R.U32.HI R9, RZ, R0, R11 ;  /* 0x00000000ff099219 */ /* 0x020fe2000001160b */
[----:B------:R-:W-:Y:S01]  /*4ad0*/  SYNCS.ARRIVE.TRANS64.RED.A1T0 RZ, [UR8], RZ ;  /* 0x000000ffffff79a7 */ /* 0x000fe20008100408 */
[----:B------:R-:W-:Y:S02]  /*4ae0*/  @!P1 SEL R14, R13, R14, !P2 ;  /* 0x0000000e0d0e9207 */ /* 0x000fe40005000000 */
[----:B------:R-:W-:Y:S01]  /*4af0*/  @!P1 SEL R9, R8, R9, !P0 ;  /* 0x0000000908099207 */ /* 0x000fe20004000000 */
[----:B------:R-:W1:Y:S04]  /*4b00*/  SYNCS.PHASECHK.TRANS64.TRYWAIT P5, [UR7+0x118], R12 ;  /* 0x0001180cff0075a7 */ /* 0x000e6800080a1107 */
[----:B------:R-:W-:Y:S02]  /*4b10*/  @!P1 IMAD.IADD R0, R9, 0x1, -R14 ;  /* 0x0000000109009824 */ /* 0x000fe400078e0a0e */
[----:B------:R-:W-:Y:S02]  /*4b20*/  @!P1 IMAD.IADD R9, R14, 0x1, -R9 ;  /* 0x000000010e099824 */ /* 0x000fe400078e0a09 */
[----:B------:R-:W-:Y:S02]  /*4b30*/  @!P1 IMAD R13, R0, R3, R13 ;  /* 0x00000003000d9224 */ /* 0x000fe400078e020d */
[----:B------:R-:W-:Y:S01]  /*4b40*/  @!P1 IMAD R8, R9, R10, R8 ;  /* 0x0000000a09089224 */ /* 0x000fe200078e0208 */
[----:B-1----:R-:W-:Y:S06]  /*4b50*/  @!P5 BRA `(.L_x_86) ;  /* 0x00000074005cd947 */ /* 0x002fec0003800000 */
.L_x_189:
[----:B-1----:R-:W-:Y:S01]  /*4b60*/  @!P4 IADD3 R3, P0, PT, R32, 0x580, RZ ;  /* 0x000005802003c810 */ /* 0x002fe20007f1e0ff */
[----:B------:R-:W-:Y:S01]  /*4b70*/  VOTEU.ALL UP1, P4 ;  /* 0x0000000000ff7886 */ /* 0x000fe20002020000 */
[----:B------:R-:W-:Y:S01]  /*4b80*/  UMOV UR18, 0x0 ;  /* 0x0000000000127882 */ /* 0x000fe20000000000 */
[----:B------:R-:W-:Y:S01]  /*4b90*/  UMOV UR19, 0x10000000 ;  /* 0x1000000000137882 */ /* 0x000fe20000000000 */
[----:B------:R-:W-:Y:S01]  /*4ba0*/  @!P4 R2UR UR9, R3 ;  /* 0x000000000309c2ca */ /* 0x000fe200000e0000 */
[----:B------:R-:W-:Y:S01]  /*4bb0*/  @!P4 IMAD.X R0, RZ, RZ, R33, P0 ;  /* 0x000000ffff00c224 */ /* 0x000fe200000e0621 */
[----:B------:R-:W-:Y:S01]  /*4bc0*/  @!UP1 UIADD3 UR10, UPT, UPT, UR34, 0xc0, URZ ;  /* 0x000000c0220a9890 */ /* 0x000fe2000fffe0ff */
[----:B------:R-:W-:Y:S01]  /*4bd0*/  ISETP.NE.AND P0, PT, R30, 0x2, PT ;  /* 0x000000021e00780c */ /* 0x000fe20003f05270 */
[----:B------:R-:W-:Y:S01]  /*4be0*/  UMOV UR11, UR35 ;  /* 0x00000023000b7c82 */ /* 0x000fe20008000000 */
[----:B------:R-:W-:Y:S01]  /*4bf0*/  UMOV UR12, UR36 ;  /* 0x00000024000c7c82 */ /* 0x000fe20008000000 */
[----:B------:R-:W-:Y:S01]  /*4c00*/  @!P4 R2UR UR8, R0 ;  /* 0x000000000008c2ca */ /* 0x000fe200000e0000 */
[----:B------:R-:W-:Y:S01]  /*4c10*/  IMAD.IADD R20, R8, 0x1, R147 ;  /* 0x0000000108147824 */ /* 0x000fe200078e0293 */
[----:B------:R-:W-:Y:S01]  /*4c20*/  @P3 R2UR UR36, R28 ;  /* 0x000000001c2432ca */ /* 0x000fe200000e0000 */
[----:B------:R-:W-:Y:S01]  /*4c30*/  IMAD.IADD R21, R13, 0x1, R170 ;  /* 0x000000010d157824 */ /* 0x000fe200078e02aa */
[----:B------:R-:W-:Y:S02]  /*4c40*/  SEL R0, RZ, 0x1, P0 ;  /* 0x00000001ff007807 */ /* 0x000fe40000000000 */
[----:B------:R-:W-:Y:S01]  /*4c50*/  LOP3.LUT R31, R31, 0x1, RZ, 0x3c, !PT ;  /* 0x000000011f1f7812 */ /* 0x000fe200078e3cff */
[----:B------:R-:W-:Y:S01]  /*4c60*/  IMAD.U32 R10, RZ, RZ, UR9 ;  /* 0x00000009ff0a7e24 */ /* 0x000fe2000f8e00ff */
[----:B------:R-:W-:Y:S01]  /*4c70*/  @!UP1 UIADD3 UR9, UPT, UPT, UR7, 0xf8, URZ ;  /* 0x000000f807099890 */ /* 0x000fe2000fffe0ff */
[----:B------:R-:W-:Y:S02]  /*4c80*/  LOP3.LUT R29, R29, R0, RZ, 0x3c, !PT ;  /* 0x000000001d1d7212 */ /* 0x000fe400078e3cff */
[----:B------:R-:W-:Y:S02]  /*4c90*/  SEL R30, R30, RZ, P0 ;  /* 0x000000ff1e1e7207 */ /* 0x000fe40000000000 */
[----:B------:R-:W-:Y:S01]  /*4ca0*/  IMAD.U32 R11, RZ, RZ, UR8 ;  /* 0x00000008ff0b7e24 */ /* 0x000fe2000f8e00ff */
[----:B------:R-:W-:Y:S01]  /*4cb0*/  @!P4 R2UR UR14, R10 ;  /* 0x000000000a0ec2ca */ /* 0x000fe200000e0000 */
[----:B------:R-:W-:Y:S01]  /*4cc0*/  @!UP1 UIADD3 UR8, UPT, UPT, UR7, 0x6200, URZ ;  /* 0x0000620007089890 */ /* 0x000fe2000fffe0ff */
[----:B------:R-:W-:Y:S02]  /*4cd0*/  VOTEU.ALL UP1, P4 ;  /* 0x0000000000ff7886 */ /* 0x000fe40002020000 */
[----:B------:R-:W-:Y:S11]  /*4ce0*/  @!P4 R2UR UR15, R11 ;  /* 0x000000000b0fc2ca */ /* 0x000ff600000e0000 */
[----:B------:R-:W-:Y:S02]  /*4cf0*/  @!UPT UIADD3 URZ, UPT, UPT, URZ, URZ, URZ ;  /* 0x000000fffffff290 */ /* 0x000fe4000fffe0ff */
[----:B------:R2:W-:Y:S01]  /*4d00*/  @!UP1 UTMALDG.3D [UR8], [UR14], desc[UR18] ;  /* 0x000012080e0095b4 */ /* 0x0005e20008011000 */
[----:B------:R2:W-:Y:S01]  /*4d10*/  @!P4 SYNCS.ARRIVE.TRANS64.RED.A0TR RZ, [UR7+0xf8], R23 ;  /* 0x0000f817ffffc9a7 */ /* 0x0005e20008300407 */
[----:B------:R-:W-:Y:S01]  /*4d20*/  UPLOP3.LUT UP1, UPT, UPT, UPT, UPT, 0x80, 0x8 ;  /* 0x000000000008789c */ /* 0x000fe20003f2f070 */
[----:B------:R-:W-:Y:S01]  /*4d30*/  SYNCS.ARRIVE.TRANS64.RED.A1T0 RZ, [UR13], RZ ;  /* 0x000000ffffff79a7 */ /* 0x000fe2000810040d */
[----:B------:R-:W-:Y:S09]  /*4d40*/  @P3 BRA `(.L_x_87) ;  /* 0xfffffff000943947 */ /* 0x000ff2000383ffff */
[----:B------:R-:W-:-:S04]  /*4d50*/  SHF.L.U32 R3, R31, 0x1f, RZ ;  /* 0x0000001f1f037819 */ /* 0x000fc800000006ff */
[----:B------:R-:W1:Y:S02]  /*4d60*/  SYNCS.PHASECHK.TRANS64.TRYWAIT P0, [UR7+0x100], R3 ;  /* 0x00010003ff0075a7 */ /* 0x000e640008001107 */
[----:B-1----:R-:W-:Y:S05]  /*4d70*/  @!P0 BRA `(.L_x_88) ;  /* 0x0000007000ec8947 */ /* 0x002fea0003800000 */
.L_x_191:
[----:B------:R-:W3:Y:S02]  /*4d80*/  SYNCS.PHASECHK.TRANS64.TRYWAIT P0, [UR7+0x108], R3 ;  /* 0x00010803ff0075a7 */ /* 0x000ee40008001107 */
[----:B---3--:R-:W-:Y:S05]  /*4d90*/  @!P0 BRA `(.L_x_89) ;  /* 0x0000007000fc8947 */ /* 0x008fea0003800000 */
.L_x_193:
[----:B------:R-:W3:Y:S02]  /*4da0*/  SYNCS.PHASECHK.TRANS64.TRYWAIT P0, [UR7+0x110], R3 ;  /* 0x00011003ff0075a7 */ /* 0x000ee40008001107 */
[----:B---3--:R-:W-:Y:S05]  /*4db0*/  @!P0 BRA `(.L_x_90) ;  /* 0x00000074000c8947 */ /* 0x008fea0003800000 */
.L_x_195:
[----:B-1----:R-:W-:-:S07]  /*4dc0*/  MOV R0, UR7 ;  /* 0x0000000700007c02 */ /* 0x002fce0008000f00 */
.L_x_91:
[----:B-1----:R-:W-:-:S04]  /*4dd0*/  SHF.L.U32 R3, R31, 0x1f, RZ ;  /* 0x0000001f1f037819 */ /* 0x002fc800000006ff */
[----:B------:R1:W3:Y:S03]  /*4de0*/  SYNCS.PHASECHK.TRANS64.TRYWAIT P0, [R0+URZ+0x118], R3 ;  /* 0x00011803000075a7 */ /* 0x0002e600080011ff */
[----:B---3--:R-:W-:Y:S05]  /*4df0*/  @!P0 NANOSLEEP.SYNCS 0x989680 ;  /* 0x009896800000895d */ /* 0x008fea0003900000 */
[----:B------:R-:W3:Y:S02]  /*4e00*/  @!P0 SYNCS.PHASECHK.TRANS64 P0, [R0+URZ+0x118], R3 ;  /* 0x00011803000085a7 */ /* 0x000ee400080010ff */
[----:B--23--:R-:W-:Y:S05]  /*4e10*/  @P0 EXIT ;  /* 0x000000000000094d */ /* 0x00cfea0003800000 */
[----:B------:R-:W-:Y:S05]  /*4e20*/  BRA `(.L_x_91) ;  /* 0xfffffffc00e87947 */ /* 0x000fea000383ffff */
.L_x_76:
[----:B------:R-:W-:-:S06]  /*4e30*/  UISETP.GE.AND UP1, UPT, UR8, 0x4, UPT ;  /* 0x000000040800788c */ /* 0x000fcc000bf26270 */
[----:B------:R-:W-:-:S13]  /*4e40*/  PLOP3.LUT P0, PT, PT, PT, UP1, 0x80, 0x8 ;  /* 0x000000000008781c */ /* 0x000fda0003f0f018 */
[----:B------:R-:W-:Y:S05]  /*4e50*/  @!P0 EXIT ;  /* 0x000000000000894d */ /* 0x000fea0003800000 */
[----:B------:R-:W-:Y:S01]  /*4e60*/  BAR.SYNC.DEFER_BLOCKING 0x6, 0xa0 ;  /* 0x0182800000007b1d */ /* 0x000fe20000010000 */
[C---:B------:R-:W-:Y:S01]  /*4e70*/  IMAD.SHL.U32 R3, R185.reuse, 0x40, RZ ;  /* 0x00000040b9037824 */ /* 0x040fe200078e00ff */
[C---:B------:R-:W-:Y:S01]  /*4e80*/  LOP3.LUT R189, R185.reuse, 0x60, RZ, 0xc0, !PT ;  /* 0x00000060b9bd7812 */ /* 0x040fe200078ec0ff */
[C---:B------:R-:W-:Y:S01]  /*4e90*/  IMAD.SHL.U32 R172, R185.reuse, 0x8, RZ ;  /* 0x00000008b9ac7824 */ /* 0x040fe200078e00ff */
[C---:B------:R-:W-:Y:S01]  /*4ea0*/  LOP3.LUT R187, R185.reuse, 0x2, RZ, 0xc0, !PT ;  /* 0x00000002b9bb7812 */ /* 0x040fe200078ec0ff */
[----:B------:R-:W-:Y:S01]  /*4eb0*/  IMAD.U32 R79, R185, 0x10000, RZ ;  /* 0x00010000b94f7824 */ /* 0x000fe200078e00ff */
[----:B------:R-:W-:Y:S02]  /*4ec0*/  UMOV UR49, 0x400 ;  /* 0x0000040000317882 */ /* 0x000fe40000000000 */
[----:B------:R-:W1:Y:S01]  /*4ed0*/  LDC R177, c[0x0][0x370] ;  /* 0x0000dc00ffb17b82 */ /* 0x000e620000000800 */
[----:B------:R-:W-:Y:S01]  /*4ee0*/  ULEA UR49, UR37, UR49, 0x18 ;  /* 0x0000003125317291 */ /* 0x000fe2000f8ec0ff */
[----:B------:R-:W-:Y:S01]  /*4ef0*/  LOP3.LUT R5, R3, 0x180, RZ, 0xc0, !PT ;  /* 0x0000018003057812 */ /* 0x000fe200078ec0ff */
[----:B------:R-:W-:Y:S01]  /*4f00*/  HFMA2 R191, -RZ, RZ, 0, 0 ;  /* 0x00000000ffbf7431 */ /* 0x000fe200000001ff */
[----:B------:R-:W-:Y:S01]  /*4f10*/  LOP3.LUT R79, R79, 0x600000, RZ, 0xc0, !PT ;  /* 0x006000004f4f7812 */ /* 0x000fe200078ec0ff */
[----:B------:R-:W-:Y:S01]  /*4f20*/  UIADD3 UR4, UPT, UPT, UR49, 0x8200, URZ ;  /* 0x0000820031047890 */ /* 0x000fe2000fffe0ff */
[----:B------:R-:W-:Y:S01]  /*4f30*/  LOP3.LUT R172, R5, 0x30, R172, 0xf8, !PT ;  /* 0x0000003005ac7812 */ /* 0x000fe200078ef8ac */
[----:B------:R-:W-:Y:S01]  /*4f40*/  IMAD.MOV.U32 R76, RZ, RZ, RZ ;  /* 0x000000ffff4c7224 */ /* 0x000fe200078e00ff */
[----:B------:R-:W2:Y:S01]  /*4f50*/  LDC R74, c[0x0][0xb0c] ;  /* 0x0002c300ff4a7b82 */ /* 0x000ea20000000800 */
[----:B------:R-:W-:-:S02]  /*4f60*/  LOP3.LUT R185, R185, 0x4, RZ, 0xc0, !PT ;  /* 0x00000004b9b97812 */ /* 0x000fc400078ec0ff */
[----:B------:R-:W-:Y:S02]  /*4f70*/  CS2R R182, SRZ ;  /* 0x0000000000b67805 */ /* 0x000fe4000001ff00 */
[----:B------:R-:W-:Y:S02]  /*4f80*/  LOP3.LUT R172, R172, 0x1e40, R3, 0xf8, !PT ;  /* 0x00001e40acac7812 */ /* 0x000fe400078ef803 */
[----:B------:R-:W-:Y:S02]  /*4f90*/  CS2R R180, SRZ ;  /* 0x0000000000b47805 */ /* 0x000fe4000001ff00 */
[----:B------:R-:W-:Y:S01]  /*4fa0*/  IADD3 R184, PT, PT, -R185, 0x2, RZ ;  /* 0x00000002b9b87810 */ /* 0x000fe20007ffe1ff */
[----:B------:R-:W-:Y:S01]  /*4fb0*/  IMAD.MOV R176, RZ, RZ, -R187 ;  /* 0x000000ffffb07224 */ /* 0x000fe200078e0abb */
[----:B------:R-:W-:Y:S01]  /*4fc0*/  MOV R188, UR4 ;  /* 0x0000000400bc7c02 */ /* 0x000fe20008000f00 */
[----:B------:R-:W4:Y:S01]  /*4fd0*/  LDC R174, c[0x0][0xb20] ;  /* 0x0002c800ffae7b82 */ /* 0x000f220000000800 */
[----:B------:R-:W3:Y:S01]  /*4fe0*/  LDS R0, [UR49+0x1c0] ;  /* 0x0001c031ff007984 */ /* 0x000ee20008000800 */
[----:B------:R-:W-:Y:S01]  /*4ff0*/  VIADD R186, R172, UR49 ;  /* 0x00000031acba7c36 */ /* 0x000fe20008000000 */
[----:B------:R-:W1:Y:S01]  /*5000*/  LDCU.64 UR52, c[0x0][0x348] ;  /* 0x00006900ff3477ac */ /* 0x000e620008000a00 */
[----:B------:R-:W-:-:S02]  /*5010*/  IMAD.MOV R175, RZ, RZ, -R185 ;  /* 0x000000ffffaf7224 */ /* 0x000fc400078e0ab9 */
[----:B------:R-:W-:Y:S01]  /*5020*/  VIADD R186, R186, 0x200 ;  /* 0x00000200baba7836 */ /* 0x000fe20000000000 */
[----:B------:R-:W1:Y:S01]  /*5030*/  LDCU.64 UR38, c[0x0][0x888] ;  /* 0x00011100ff2677ac */ /* 0x000e620008000a00 */
[----:B------:R-:W1:Y:S01]  /*5040*/  LDC R73, c[0x0][0xb30] ;  /* 0x0002cc00ff497b82 */ /* 0x000e620000000800 */
[----:B------:R-:W1:Y:S01]  /*5050*/  LDCU.64 UR44, c[0x0][0x890] ;  /* 0x00011200ff2c77ac */ /* 0x000e620008000a00 */
[----:B------:R-:W-:-:S06]  /*5060*/  UIADD3 UR48, UPT, UPT, UR49, 0x200, URZ ;  /* 0x0000020031307890 */ /* 0x000fcc000fffe0ff */
[----:B------:R-:W1:Y:S08]  /*5070*/  LDC.64 R168, c[0x0][0xb10] ;  /* 0x0002c400ffa87b82 */ /* 0x000e700000000a00 */
[----:B------:R-:W1:Y:S08]  /*5080*/  LDC.64 R70, c[0x0][0xb18] ;  /* 0x0002c600ff467b82 */ /* 0x000e700000000a00 */
[----:B------:R-:W1:Y:S08]  /*5090*/  LDC.64 R68, c[0x0][0xb28] ;  /* 0x0002ca00ff447b82 */ /* 0x000e700000000a00 */
[----:B------:R-:W1:Y:S01]  /*50a0*/  LDC.64 R166, c[0x0][0x8b0] ;  /* 0x00022c00ffa67b82 */ /* 0x000e620000000a00 */
[----:B---3--:R-:W-:-:S07]  /*50b0*/  IMAD.IADD R79, R0, 0x1, R79 ;  /* 0x00000001004f7824 */ /* 0x008fce00078e024f */
[----:B------:R-:W3:Y:S08]  /*50c0*/  LDC.64 R164, c[0x0][0x8a8] ;  /* 0x00022a00ffa47b82 */ /* 0x000ef00000000a00 */
[----:B--2-4-:R-:W1:Y:S02]  /*50d0*/  LDC R178, c[0x0][0x374] ;  /* 0x0000dd00ffb27b82 */ /* 0x014e640000000800 */
.L_x_136:
[C---:B------:R-:W-:Y:S02]  /*50e0*/  LEA R0, R191.reuse, UR49, 0x3 ;  /* 0x00000031bf007c11 */ /* 0x040fe4000f8e18ff */
[----:B------:R-:W-:Y:S02]  /*50f0*/  SHF.L.U32 R3, R182, 0x1f, RZ ;  /* 0x0000001fb6037819 */ /* 0x000fe400000006ff */
[----:B------:R-:W-:Y:S02]  /*5100*/  LEA R16, R191, UR49, 0x4 ;  /* 0x00000031bf107c11 */ /* 0x000fe4000f8e20ff */
[----:B------:R-:W2:Y:S02]  /*5110*/  SYNCS.PHASECHK.TRANS64.TRYWAIT P0, [R0+URZ+0x130], R3 ;  /* 0x00013003000075a7 */ /* 0x000ea400080011ff */
[----:B-12---:R-:W-:Y:S05]  /*5120*/  @!P0 BRA `(.L_x_92) ;  /* 0x0000007000488947 */ /* 0x006fea0003800000 */
.L_x_196:
[----:B------:R-:W4:Y:S01]  /*5130*/  LDC.64 R12, c[0x0][0xb10] ;  /* 0x0002c400ff0c7b82 */ /* 0x000f220000000a00 */
[----:B------:R-:W3:Y:S01]  /*5140*/  LDS.128 R16, [R16+0x1a0] ;  /* 0x0001a00010107984 */ /* 0x000ee20000000c00 */
[----:B-1----:R-:W-:Y:S01]  /*5150*/  ISETP.NE.AND P1, PT, R73, 0x1, PT ;  /* 0x000000014900780c */ /* 0x002fe20003f25270 */
[----:B--2---:R-:W-:Y:S01]  /*5160*/  VIADD R0, R0, 0x140 ;  /* 0x0000014000007836 */ /* 0x004fe20000000000 */
[----:B------:R-:W-:Y:S04]  /*5170*/  ISETP.GE.AND P0, PT, R72, 0x1, PT ;  /* 0x000000014800780c */ /* 0x000fe80003f06270 */
[----:B------:R-:W1:Y:S01]  /*5180*/  LDC.64 R10, c[0x0][0xb18] ;  /* 0x0002c600ff0a7b82 */ /* 0x000e620000000a00 */
[----:B------:R-:W-:Y:S01]  /*5190*/  PRMT R0, RZ, 0x654, R0 ;  /* 0x00000654ff007816 */ /* 0x000fe20000000000 */
[----:B------:R-:W-:Y:S01]  /*51a0*/  @!PT LDS RZ, [RZ] ;  /* 0x00000000fffff984 */ /* 0x000fe20000000800 */
[----:B------:R-:W-:Y:S01]  /*51b0*/  @!PT LDS RZ, [RZ] ;  /* 0x00000000fffff984 */ /* 0x000fe20000000800 */
[----:B------:R-:W-:Y:S01]  /*51c0*/  @!PT LDS RZ, [RZ] ;  /* 0x00000000fffff984 */ /* 0x000fe20000000800 */
[----:B------:R-:W-:Y:S01]  /*51d0*/  @!PT LDS RZ, [RZ] ;  /* 0x00000000fffff984 */ /* 0x000fe20000000800 */
[----:B------:R2:W-:Y:S06]  /*51e0*/  MEMBAR.ALL.CTA ;  /* 0x0000000000007992 */ /* 0x0005ec0000008000 */
[----:B--2---:R-:W2:Y:S01]  /*51f0*/  FENCE.VIEW.ASYNC.S ;  /* 0x00000000000073c6 */ /* 0x004ea20000000000 */
[----:B------:R-:W1:Y:S08]  /*5200*/  @!P1 LDC R14, c[0x0][0xb20] ;  /* 0x0002c800ff0e9b82 */ /* 0x000e700000000800 */
[----:B------:R-:W1:Y:S01]  /*5210*/  @!P1 LDC R9, c[0x0][0xb0c] ;  /* 0x0002c300ff099b82 */ /* 0x000e620000000800 */
[----:B--2---:R2:W-:Y:S01]  /*5220*/  SYNCS.ARRIVE.TRANS64.RED.A1T0 RZ, [R0+URZ], RZ ;  /* 0x000000ff00ff79a7 */ /* 0x0045e200081004ff */
[----:B---3--:R-:W-:Y:S04]  /*5230*/  LOP3.LUT P4, RZ, R18, 0x1, RZ, 0xc0, !PT ;  /* 0x0000000112ff7812 */ /* 0x008fe8000788c0ff */
[----:B------:R-:W-:Y:S09]  /*5240*/  P2R R190, PR, RZ, 0x10 ;  /* 0x00000010ffbe7803 */ /* 0x000ff20000000000 */
[----:B------:R-:W-:Y:S02]  /*5250*/  @P4 MOV R77, R16 ;  /* 0x00000010004d4202 */ /* 0x000fe40000000f00 */
[----:B------:R-:W-:Y:S01]  /*5260*/  @P4 LOP3.LUT R75, R17, 0xffff, RZ, 0xc0, !PT ;  /* 0x0000ffff114b4812 */ /* 0x000fe200078ec0ff */
[----:B--2-4-:R-:W-:Y:S06]  /*5270*/  @!P0 BRA `(.L_x_93) ;  /* 0x0000000000a48947 */ /* 0x014fec0003800000 */
[----:B------:R-:W-:Y:S01]  /*5280*/  IMAD.HI.U32 R23, R178, R71, RZ ;  /* 0x00000047b2177227 */ /* 0x000fe200078e00ff */
[----:B------:R-:W-:Y:S02]  /*5290*/  ISETP.NE.AND P0, PT, R70, 0x1, PT ;  /* 0x000000014600780c */ /* 0x000fe40003f05270 */
[----:B------:R-:W-:Y:S01]  /*52a0*/  ISETP.NE.AND P2, PT, R72, 0x1, PT ;  /* 0x000000014800780c */ /* 0x000fe20003f45270 */
[----:B------:R-:W-:Y:S01]  /*52b0*/  IMAD.HI.U32 R22, R177, R168, RZ ;  /* 0x000000a8b1167227 */ /* 0x000fe200078e00ff */
[----:B------:R-:W-:Y:S02]  /*52c0*/  SHF.R.U32.HI R23, RZ, R174, R23 ;  /* 0x000000aeff177219 */ /* 0x000fe40000011617 */
[----:B------:R-:W-:Y:S01]  /*52d0*/  ISETP.NE.AND P3, PT, R74, 0x1, PT ;  /* 0x000000014a00780c */ /* 0x000fe20003f65270 */
[----:B------:R-:W-:Y:S01]  /*52e0*/  IMAD.HI.U32 R26, R77, R168, RZ ;  /* 0x000000a84d1a7227 */ /* 0x000fe200078e00ff */
[----:B------:R-:W-:Y:S02]  /*52f0*/  SHF.R.U32.HI R22, RZ, R169, R22 ;  /* 0x000000a9ff167219 */ /* 0x000fe40000011616 */
[----:B------:R-:W-:Y:S01]  /*5300*/  SEL R3, R178, R23, !P0 ;  /* 0x00000017b2037207 */ /* 0x000fe20004000000 */
[----:B------:R-:W-:Y:S01]  /*5310*/  IMAD.HI.U32 R23, R75, R71, RZ ;  /* 0x000000474b177227 */ /* 0x000fe200078e00ff */
[----:B------:R-:W-:Y:S02]  /*5320*/  SEL R7, R177, R22, !P3 ;  /* 0x00000016b1077207 */ /* 0x000fe40005800000 */
[----:B------:R-:W-:Y:S01]  /*5330*/  SHF.R.U32.HI R26, RZ, R169, R26 ;  /* 0x000000a9ff1a7219 */ /* 0x000fe2000001161a */
[-C--:B------:R-:W-:Y:S04]  /*5340*/  IMAD.HI.U32 R22, R3, R68.reuse, RZ ;  /* 0x0000004403167227 */ /* 0x080fe800078e00ff */
[----:B------:R-:W-:Y:S01]  /*5350*/  IMAD.HI.U32 R24, R7, R68, RZ ;  /* 0x0000004407187227 */ /* 0x000fe200078e00ff */
[-C--:B------:R-:W-:Y:S02]  /*5360*/  @P2 SHF.R.U32.HI R3, RZ, R69.reuse, R22 ;  /* 0x00000045ff032219 */ /* 0x080fe40000011616 */
[----:B------:R-:W-:Y:S02]  /*5370*/  SHF.R.U32.HI R22, RZ, R174, R23 ;  /* 0x000000aeff167219 */ /* 0x000fe40000011617 */
[----:B------:R-:W-:Y:S01]  /*5380*/  @P2 SHF.R.U32.HI R7, RZ, R69, R24 ;  /* 0x00000045ff072219 */ /* 0x000fe20000011618 */
[C---:B------:R-:W-:Y:S01]  /*5390*/  IMAD R2, R72.reuse, R3, RZ ;  /* 0x0000000348027224 */ /* 0x040fe200078e02ff */
[----:B------:R-:W-:Y:S02]  /*53a0*/  SEL R5, R75, R22, !P0 ;  /* 0x000000164b057207 */ /* 0x000fe40004000000 */
[----:B------:R-:W-:Y:S01]  /*53b0*/  SEL R3, R77, R26, !P3 ;  /* 0x0000001a4d037207 */ /* 0x000fe20005800000 */
[----:B------:R-:W-:Y:S01]  /*53c0*/  IMAD R4, R72, R7, RZ ;  /* 0x0000000748047224 */ /* 0x000fe200078e02ff */
[C---:B------:R-:W-:Y:S01]  /*53d0*/  ISETP.GE.AND P0, PT, R5.reuse, R2, PT ;  /* 0x000000020500720c */ /* 0x040fe20003f06270 */
[----:B------:R-:W-:Y:S03]  /*53e0*/  IMAD.HI.U32 R6, R5, R68, RZ ;  /* 0x0000004405067227 */ /* 0x000fe600078e00ff */
[----:B------:R-:W-:Y:S01]  /*53f0*/  ISETP.GE.OR P0, PT, R3, R4, P0 ;  /* 0x000000040300720c */ /* 0x000fe20000706670 */
[----:B------:R-:W-:Y:S01]  /*5400*/  IMAD.MOV R4, RZ, RZ, -R3 ;  /* 0x000000ffff047224 */ /* 0x000fe200078e0a03 */
[-C--:B------:R-:W-:Y:S03]  /*5410*/  SHF.R.U32.HI R6, RZ, R69.reuse, R6 ;  /* 0x00000045ff067219 */ /* 0x080fe60000011606 */
[----:B------:R-:W-:Y:S01]  /*5420*/  IMAD R77, R74, R4, R77 ;  /* 0x000000044a4d7224 */ /* 0x000fe200078e024d */
[----:B------:R-:W-:Y:S05]  /*5430*/  SEL R15, R5, R6, !P2 ;  /* 0x00000006050f7207 */ /* 0x000fea0005000000 */
[----:B------:R-:W-:Y:S02]  /*5440*/  IMAD.MOV R6, RZ, RZ, -R15 ;  /* 0x000000ffff067224 */ /* 0x000fe400078e0a0f */
[C---:B------:R-:W-:Y:S04]  /*5450*/  @!P0 IMAD.HI.U32 R2, R3.reuse, R68, RZ ;  /* 0x0000004403028227 */ /* 0x040fe800078e00ff */
[----:B------:R-:W-:Y:S01]  /*5460*/  IMAD R6, R72, R6, R5 ;  /* 0x0000000648067224 */ /* 0x000fe200078e0205 */
[----:B------:R-:W-:Y:S04]  /*5470*/  @!P0 SHF.R.U32.HI R2, RZ, R69, R2 ;  /* 0x00000045ff028219 */ /* 0x000fe80000011602 */
[----:B------:R-:W-:Y:S02]  /*5480*/  @!P0 SEL R0, R3, R2, !P2 ;  /* 0x0000000203008207 */ /* 0x000fe40005000000 */
[----:B------:R-:W-:Y:S02]  /*5490*/  IADD3 R2, PT, PT, -R5, RZ, RZ ;  /* 0x000000ff05027210 */ /* 0x000fe40007ffe1ff */
[----:B------:R-:W-:Y:S01]  /*54a0*/  @!P0 IADD3 R8, PT, PT, R15, -R0, RZ ;  /* 0x800000000f088210 */ /* 0x000fe20007ffe0ff */
[----:B------:R-:W-:Y:S02]  /*54b0*/  @!P0 IMAD R0, R7, R6, R0 ;  /* 0x0000000607008224 */ /* 0x000fe400078e0200 */
[----:B------:R-:W-:Y:S02]  /*54c0*/  IMAD R75, R70, R2, R75 ;  /* 0x00000002464b7224 */ /* 0x000fe400078e024b */
[----:B------:R-:W-:Y:S02]  /*54d0*/  @!P0 IMAD R5, R8, R72, R3 ;  /* 0x0000004808058224 */ /* 0x000fe400078e0203 */
[----:B------:R-:W-:Y:S04]  /*54e0*/  @!P0 IMAD.MOV.U32 R3, RZ, RZ, R0 ;  /* 0x000000ffff038224 */ /* 0x000fe800078e0000 */
[----:B------:R-:W-:Y:S02]  /*54f0*/  IMAD R77, R3, R74, R77 ;  /* 0x0000004a034d7224 */ /* 0x000fe400078e024d */
[----:B------:R-:W-:Y:S07]  /*5500*/  IMAD R75, R5, R70, R75 ;  /* 0x00000046054b7224 */ /* 0x000fee00078e024b */
.L_x_93:
[----:B-1----:R-:W-:Y:S01]  /*5510*/  @!P1 ISETP.NE.AND P0, PT, R10, 0x1, PT ;  /* 0x000000010a00980c */ /* 0x002fe20003f05270 */
[----:B------:R-:W-:Y:S01]  /*5520*/  @!P1 IMAD.HI.U32 R0, R77, R12, RZ ;  /* 0x0000000c4d009227 */ /* 0x000fe200078e00ff */
[----:B------:R-:W-:Y:S01]  /*5530*/  @!P1 ISETP.NE.AND P2, PT, R9, 0x1, PT ;  /* 0x000000010900980c */ /* 0x000fe20003f45270 */
[----:B------:R-:W-:Y:S01]  /*5540*/  ULOP3.LUT UP0, URZ, UR48, 0x1b0, URZ, 0xc0, !UPT ;  /* 0x000001b030ff7892 */ /* 0x000fe2000f80c0ff */
[----:B------:R-:W-:Y:S01]  /*5550*/  R2UR UR42, R21 ;  /* 0x00000000152a72ca */ /* 0x000fe200000e0000 */
[----:B------:R-:W-:Y:S01]  /*5560*/  @!P1 IMAD.HI.U32 R3, R75, R11, RZ ;  /* 0x0000000b4b039227 */ /* 0x000fe200078e00ff */
[----:B------:R-:W-:Y:S02]  /*5570*/  @!P1 SHF.R.U32.HI R0, RZ, R13, R0 ;  /* 0x0000000dff009219 */ /* 0x000fe40000011600 */
[----:B------:R-:W-:Y:S01]  /*5580*/  R2UR UR41, R20 ;  /* 0x00000000142972ca */ /* 0x000fe200000e0000 */
[----:B------:R-:W-:Y:S01]  /*5590*/  VIADD R191, R191, 0x1 ;  /* 0x00000001bfbf7836 */ /* 0x000fe20000000000 */
[----:B------:R-:W-:Y:S02]  /*55a0*/  @!P1 SHF.R.U32.HI R2, RZ, R14, R3 ;  /* 0x0000000eff029219 */ /* 0x000fe40000011603 */
[----:B------:R-:W-:Y:S02]  /*55b0*/  @!P1 SEL R3, R77, R0, !P2 ;  /* 0x000000004d039207 */ /* 0x000fe40005000000 */
[----:B------:R-:W-:Y:S02]  /*55c0*/  @!P1 SEL R2, R75, R2, !P0 ;  /* 0x000000024b029207 */ /* 0x000fe40004000000 */
[----:B------:R-:W-:Y:S01]  /*55d0*/  @P4 SHF.R.U32.HI R179, RZ, 0x10, R17 ;  /* 0x00000010ffb34819 */ /* 0x000fe20000011611 */
[----:B------:R-:W-:Y:S02]  /*55e0*/  USHF.L.U32 UR42, UR42, 0x7, URZ ;  /* 0x000000072a2a7899 */ /* 0x000fe400080006ff */
[----:B------:R-:W-:Y:S02]  /*55f0*/  @!P1 IMAD.IADD R0, R2, 0x1, -R3 ;  /* 0x0000000102009824 */ /* 0x000fe400078e0a03 */
[----:B------:R-:W-:Y:S01]  /*5600*/  @!P1 IMAD.IADD R2, R3, 0x1, -R2 ;  /* 0x0000000103029824 */ /* 0x000fe200078e0a02 */
[----:B------:R-:W-:Y:S01]  /*5610*/  USHF.L.U32 UR41, UR41, 0x8, URZ ;  /* 0x0000000829297899 */ /* 0x000fe200080006ff */
[----:B------:R-:W-:Y:S02]  /*5620*/  @!P1 IMAD R77, R0, R9, R77 ;  /* 0x00000009004d9224 */ /* 0x000fe400078e024d */
[----:B------:R-:W-:Y:S01]  /*5630*/  @!P1 IMAD R75, R2, R10, R75 ;  /* 0x0000000a024b9224 */ /* 0x000fe200078e024b */
[----:B------:R-:W-:Y:S08]  /*5640*/  BRA.U !UP0, `(.L_x_94) ;  /* 0x0000000108407547 */ /* 0x000ff0000b800000 */
[----:B------:R-:W1:Y:S01]  /*5650*/  LDCU.64 UR8, c[0x4][0x88] ;  /* 0x01001100ff0877ac */ /* 0x000e620008000a00 */
[----:B------:R-:W-:Y:S01]  /*5660*/  MOV R3, 0x0 ;  /* 0x0000000000037802 */ /* 0x000fe20000000f00 */
[----:B------:R-:W-:Y:S02]  /*5670*/  HFMA2 R12, -RZ, RZ, 0, 5.9604644775390625e-08 ;  /* 0x00000001ff0c7431 */ /* 0x000fe400000001ff */
[----:B------:R-:W-:Y:S02]  /*5680*/  IMAD.MOV.U32 R8, RZ, RZ, 0x70 ;  /* 0x00000070ff087424 */ /* 0x000fe400078e00ff */
[----:B------:R-:W-:Y:S01]  /*5690*/  IMAD.MOV.U32 R13, RZ, RZ, RZ ;  /* 0x000000ffff0d7224 */ /* 0x000fe200078e00ff */
[----:B------:R-:W2:Y:S01]  /*56a0*/  LDCU.64 UR6, c[0x4][0x90] ;  /* 0x01001200ff0677ac */ /* 0x000ea20008000a00 */
[----:B------:R-:W3:Y:S01]  /*56b0*/  LDC.64 R2, c[0x4][R3] ;  /* 0x0100000003027b82 */ /* 0x000ee20000000a00 */
[----:B------:R-:W4:Y:S01]  /*56c0*/  LDCU.64 UR4, c[0x4][0x8] ;  /* 0x01000100ff0477ac */ /* 0x000f220008000a00 */
[----:B-1----:R-:W-:Y:S01]  /*56d0*/  MOV R5, UR9 ;  /* 0x0000000900057c02 */ /* 0x002fe20008000f00 */
[----:B------:R-:W-:Y:S01]  /*56e0*/  IMAD.U32 R4, RZ, RZ, UR8 ;  /* 0x00000008ff047e24 */ /* 0x000fe2000f8e00ff */
[----:B--2---:R-:W-:Y:S01]  /*56f0*/  MOV R7, UR7 ;  /* 0x0000000700077c02 */ /* 0x004fe20008000f00 */
[----:B------:R-:W-:Y:S01]  /*5700*/  IMAD.U32 R6, RZ, RZ, UR6 ;  /* 0x00000006ff067e24 */ /* 0x000fe2000f8e00ff */
[----:B----4-:R-:W-:Y:S01]  /*5710*/  MOV R11, UR5 ;  /* 0x00000005000b7c02 */ /* 0x010fe20008000f00 */
[----:B------:R-:W-:Y:S02]  /*5720*/  IMAD.U32 R10, RZ, RZ, UR4 ;  /* 0x00000004ff0a7e24 */ /* 0x000fe4000f8e00ff */
[----:B------:R-:W-:Y:S07]  /*5730*/  LEPC R20, `(.L_x_94) ;  /* 0x000000001014794e */ /* 0x000fee0000000000 */
[----:B---3-5:R-:W-:Y:S05]  /*5740*/  CALL.ABS.NOINC R2 ;  /* 0x0000000002007343 */ /* 0x028fea0003c00000 */
.L_x_94:
[----:B------:R-:W-:Y:S01]  /*5750*/  LOP3.LUT P0, RZ, R188, 0x1b0, RZ, 0xc0, !PT ;  /* 0x000001b0bcff7812 */ /* 0x000fe2000780c0ff */
[----:B------:R-:W-:Y:S11]  /*5760*/  BSSY.RECONVERGENT B6, `(.L_x_95) ;  /* 0x0000013000067945 */ /* 0x000ff60003800200 */
[----:B------:R-:W-:Y:S01]  /*5770*/  @!UPT UIADD3 URZ, UPT, UPT, URZ, URZ, URZ ;  /* 0x000000fffffff290 */ /* 0x000fe2000fffe0ff */
[----:B------:R-:W-:Y:S05]  /*5780*/  @!P0 BRA `(.L_x_96) ;  /* 0x0000000000408947 */ /* 0x000fea0003800000 */
        /* <DEDUP_REMOVED lines=16> */
.L_x_96:
[----:B------:R-:W-:Y:S05]  /*5890*/  BSYNC.RECONVERGENT B6 ;  /* 0x0000000000067941 */ /* 0x000fea0003800200 */
.L_x_95:
[----:B------:R-:W-:Y:S01]  /*58a0*/  ISETP.NE.U32.AND P4, PT, R166, RZ, PT ;  /* 0x000000ffa600720c */ /* 0x000fe20003f85070 */
[----:B------:R-:W-:Y:S01]  /*58b0*/  UISETP.NE.AND UP2, UPT, UR50, URZ, UPT ;  /* 0x000000ff3200728c */ /* 0x000fe2000bf45270 */
[----:B------:R-:W-:Y:S01]  /*58c0*/  ISETP.NE.U32.AND P2, PT, RZ, UR38, PT ;  /* 0x00000026ff007c0c */ /* 0x000fe2000bf45070 */
[----:B------:R-:W-:Y:S01]  /*58d0*/  UISETP.NE.U32.AND UP1, UPT, UR44, URZ, UPT ;  /* 0x000000ff2c00728c */ /* 0x000fe2000bf25070 */
[----:B------:R-:W-:Y:S01]  /*58e0*/  ISETP.NE.AND.EX P4, PT, R167, RZ, PT, P4 ;  /* 0x000000ffa700720c */ /* 0x000fe20003f85340 */
[----:B------:R-:W-:Y:S01]  /*58f0*/  UPLOP3.LUT UP0, UPT, UPT, UPT, UPT, 0x40, 0x4 ;  /* 0x000000000004789c */ /* 0x000fe20003f0e870 */
[----:B------:R-:W-:Y:S01]  /*5900*/  ISETP.NE.AND.EX P2, PT, RZ, UR39, PT, P2 ;  /* 0x00000027ff007c0c */ /* 0x000fe2000bf45320 */
[----:B------:R-:W-:Y:S01]  /*5910*/  UISETP.NE.AND.EX UP1, UPT, UR45, URZ, UPT, UP1 ;  /* 0x000000ff2d00728c */ /* 0x000fe2000bf25310 */
[----:B------:R-:W-:Y:S04]  /*5920*/  PLOP3.LUT P1, PT, PT, PT, UP2, 0x80, 0x8 ;  /* 0x000000000008781c */ /* 0x000fe80003f2f028 */
[----:B------:R-:W-:Y:S06]  /*5930*/  @UP2 UPLOP3.LUT UP0, UPT, UPT, UPT, UP1, 0x80, 0x8 ;  /* 0x000000000008289c */ /* 0x000fec0003f0f010 */
[----:B------:R-:W-:Y:S01]  /*5940*/  PLOP3.LUT P0, PT, PT, PT, UP0, 0x80, 0x8 ;  /* 0x000000000008781c */ /* 0x000fe20003f0f008 */
[----:B------:R-:W-:Y:S01]  /*5950*/  @!UPT UIADD3 URZ, UPT, UPT, URZ, URZ, URZ ;  /* 0x000000fffffff290 */ /* 0x000fe2000fffe0ff */
[----:B------:R-:W-:Y:S11]  /*5960*/  BRA.U !UP1, `(.L_x_97) ;  /* 0x0000000109387547 */ /* 0x000ff6000b800000 */
[----:B------:R-:W-:Y:S01]  /*5970*/  UISETP.NE.U32.AND UP0, UPT, UR38, URZ, UPT ;  /* 0x000000ff2600728c */ /* 0x000fe2000bf05070 */
[----:B------:R-:W-:Y:S02]  /*5980*/  HFMA2 R0, -RZ, RZ, 0, 5.9604644775390625e-08 ;  /* 0x00000001ff007431 */ /* 0x000fe400000001ff */
[----:B------:R-:W-:Y:S01]  /*5990*/  IMAD.MOV.U32 R171, RZ, RZ, 0x1 ;  /* 0x00000001ffab7424 */ /* 0x000fe200078e00ff */
[----:B------:R-:W-:Y:S06]  /*59a0*/  UISETP.NE.AND.EX UP0, UPT, UR39, URZ, UPT, UP0 ;  /* 0x000000ff2700728c */ /* 0x000fec000bf05300 */
[----:B------:R-:W-:Y:S05]  /*59b0*/  PLOP3.LUT P3, PT, PT, PT, UP0, 0x80, 0x8 ;  /* 0x000000000008781c */ /* 0x000fea0003f6f008 */
[----:B------:R-:W1:Y:S01]  /*59c0*/  @UP0 LDCU.64 UR6, c[0x0][0x888] ;  /* 0x00011100ff0607ac */ /* 0x000e620008000a00 */
[----:B------:R-:W-:Y:S07]  /*59d0*/  @UP0 UIMAD UR4, UR36, UR44, URZ ;  /* 0x0000002c240402a4 */ /* 0x000fee000f8e02ff */
[----:B------:R-:W-:Y:S01]  /*59e0*/  @!P3 PRMT R171, R0, 0x7610, R171 ;  /* 0x0000761000abb816 */ /* 0x000fe200000000ab */
[----:B-1----:R-:W-:Y:S03]  /*59f0*/  @UP0 UIMAD.WIDE UR6, UR4, 0x4, UR6 ;  /* 0x00000004040608a5 */ /* 0x002fe6000f8e0206 */
[----:B------:R-:W1:Y:S03]  /*5a00*/  @!UP0 LDCU UR4, c[0x0][0x880] ;  /* 0x00011000ff0487ac */ /* 0x000e660008000800 */
[----:B------:R-:W-:Y:S01]  /*5a10*/  IMAD.U32 R2, RZ, RZ, UR6 ;  /* 0x00000006ff027e24 */ /* 0x000fe2000f8e00ff */
[----:B------:R-:W-:Y:S05]  /*5a20*/  MOV R3, UR7 ;  /* 0x0000000700037c02 */ /* 0x000fea0008000f00 */
[----:B-----5:R2:W5:Y:S02]  /*5a30*/  @P3 LDG.E R81, desc[UR46][R2.64] ;  /* 0x0000002e02513981 */ /* 0x020564000c1e1900 */
[----:B-12---:R-:W-:Y:S02]  /*5a40*/  @!P3 IMAD.U32 R81, RZ, RZ, UR4 ;  /* 0x00000004ff51be24 */ /* 0x006fe4000f8e00ff */
.L_x_97:
[----:B------:R-:W-:Y:S05]  /*5a50*/  @!P4 BRA `(.L_x_98) ;  /* 0x000000000020c947 */ /* 0x000fea0003800000 */
[----:B------:R-:W-:Y:S04]  /*5a60*/  ISETP.NE.U32.AND P3, PT, R164, RZ, PT ;  /* 0x000000ffa400720c */ /* 0x000fe80003f65070 */
[----:B------:R-:W-:Y:S11]  /*5a70*/  ISETP.NE.AND.EX P3, PT, R165, RZ, PT, P3 ;  /* 0x000000ffa500720c */ /* 0x000ff60003f65330 */
[----:B------:R-:W-:Y:S02]  /*5a80*/  @!UPT UIADD3 URZ, UPT, UPT, URZ, URZ, URZ ;  /* 0x000000fffffff290 */ /* 0x000fe4000fffe0ff */
[----:B------:R-:W1:Y:S01]  /*5a90*/  @P3 LDC.64 R2, c[0x0][0x8a8] ;  /* 0x00022a00ff023b82 */ /* 0x000e620000000a00 */
[----:B------:R-:W-:Y:S04]  /*5aa0*/  @P3 IMAD R0, R166, UR36, RZ ;  /* 0x00000024a6003c24 */ /* 0x000fe8000f8e02ff */
[----:B-1----:R-:W-:Y:S05]  /*5ab0*/  @P3 IMAD.WIDE R2, R0, 0x4, R2 ;  /* 0x0000000400023825 */ /* 0x002fea00078e0202 */
[----:B-----5:R1:W5:Y:S02]  /*5ac0*/  @P3 LDG.E R78, desc[UR46][R2.64] ;  /* 0x0000002e024e3981 */ /* 0x020364000c1e1900 */
[----:B-1----:R-:W2:Y:S02]  /*5ad0*/  @!P3 LDC R78, c[0x0][0x8a0] ;  /* 0x00022800ff4ebb82 */ /* 0x002ea40000000800 */
.L_x_98:
[----:B-----5:R-:W-:Y:S01]  /*5ae0*/  FSETP.NEU.AND P4, PT, R81, RZ, PT ;  /* 0x000000ff5100720b */ /* 0x020fe20003f8d000 */
[----:B------:R-:W-:Y:S01]  /*5af0*/  BSSY B1, `(.L_x_99) ;  /* 0x0000047000017945 */ /* 0x000fe20003800000 */
[----:B------:R-:W-:Y:S01]  /*5b00*/  SEL R5, RZ, 0xffffffff, P2 ;  /* 0xffffffffff057807 */ /* 0x000fe20001000000 */
[----:B------:R-:W-:Y:S01]  /*5b10*/  IMAD.MOV.U32 R196, RZ, RZ, 0x1 ;  /* 0x00000001ffc47424 */ /* 0x000fe200078e00ff */
[----:B------:R-:W-:Y:S01]  /*5b20*/  LOP3.LUT P3, RZ, R171, 0xff, RZ, 0xc0, !PT ;  /* 0x000000ffabff7812 */ /* 0x000fe2000786c0ff */
[C---:B------:R-:W-:Y:S01]  /*5b30*/  IMAD R80, R76.reuse, 0x100, R79 ;  /* 0x000001004c507824 */ /* 0x040fe200078e024f */
[----:B------:R-:W-:Y:S02]  /*5b40*/  @P1 SEL R0, RZ, 0xffffffff, P4 ;  /* 0xffffffffff001807 */ /* 0x000fe40002000000 */
[----:B------:R-:W-:Y:S02]  /*5b50*/  CS2R R162, SRZ ;  /* 0x0000000000a27805 */ /* 0x000fe4000001ff00 */
[----:B------:R-:W-:Y:S02]  /*5b60*/  LEA R3, R181, UR49, 0x3 ;  /* 0x00000031b5037c11 */ /* 0x000fe4000f8e18ff */
[----:B------:R-:W-:Y:S02]  /*5b70*/  CS2R R160, SRZ ;  /* 0x0000000000a07805 */ /* 0x000fe4000001ff00 */
[----:B------:R-:W-:Y:S02]  /*5b80*/  @P0 SEL R0, R5, R0, !P3 ;  /* 0x0000000005000207 */ /* 0x000fe40005800000 */
[----:B------:R-:W-:Y:S02]  /*5b90*/  CS2R R158, SRZ ;  /* 0x00000000009e7805 */ /* 0x000fe4000001ff00 */
[----:B------:R-:W-:Y:S02]  /*5ba0*/  LEA R193, R76, UR49, 0x3 ;  /* 0x000000314cc17c11 */ /* 0x000fe4000f8e18ff */
[----:B------:R-:W-:Y:S02]  /*5bb0*/  CS2R R156, SRZ ;  /* 0x00000000009c7805 */ /* 0x000fe4000001ff00 */
[----:B------:R-:W-:Y:S02]  /*5bc0*/  @P1 LOP3.LUT R0, R0, 0x1, RZ, 0xc0, !PT ;  /* 0x0000000100001812 */ /* 0x000fe400078ec0ff */
[----:B------:R-:W-:Y:S02]  /*5bd0*/  CS2R R154, SRZ ;  /* 0x00000000009a7805 */ /* 0x000fe4000001ff00 */
[----:B------:R-:W-:Y:S02]  /*5be0*/  SHF.L.U32 R2, R183, 0x1f, RZ ;  /* 0x0000001fb7027819 */ /* 0x000fe400000006ff */
[----:B------:R-:W-:Y:S02]  /*5bf0*/  CS2R R152, SRZ ;  /* 0x0000000000987805 */ /* 0x000fe4000001ff00 */
[----:B------:R-:W-:Y:S02]  /*5c00*/  ISETP.NE.U32.OR P6, PT, R0, 0x1, !P1 ;  /* 0x000000010000780c */ /* 0x000fe40004fc5470 */
[----:B------:R-:W-:Y:S02]  /*5c10*/  CS2R R150, SRZ ;  /* 0x0000000000967805 */ /* 0x000fe4000001ff00 */
[----:B------:R-:W-:Y:S02]  /*5c20*/  PLOP3.LUT P2, PT, PT, PT, UP1, 0x80, 0x8 ;  /* 0x000000000008781c */ /* 0x000fe40003f4f018 */
[----:B------:R-:W-:Y:S02]  /*5c30*/  CS2R R148, SRZ ;  /* 0x0000000000947805 */ /* 0x000fe4000001ff00 */
[----:B------:R-:W-:Y:S02]  /*5c40*/  SEL R0, RZ, 0xffffffff, P4 ;  /* 0xffffffffff007807 */ /* 0x000fe40002000000 */
[----:B------:R-:W-:Y:S03]  /*5c50*/  P2R R198, PR, RZ, 0x40 ;  /* 0x00000040ffc67803 */ /* 0x000fe60000000000 */
[----:B------:R-:W-:Y:S04]  /*5c60*/  @P6 SHF.L.U32 R4, R180, 0x1f, RZ ;  /* 0x0000001fb4046819 */ /* 0x000fe800000006ff */
[----:B------:R-:W-:Y:S01]  /*5c70*/  @P2 SEL R0, R5, R0, !P3 ;  /* 0x0000000005002207 */ /* 0x000fe20005800000 */
[----:B------:R-:W1:Y:S03]  /*5c80*/  @P6 SYNCS.PHASECHK.TRANS64.TRYWAIT P1, [R3+URZ+0xe0], R4 ;  /* 0x0000e004030065a7 */ /* 0x000e6600080211ff */
[----:B------:R-:W-:Y:S04]  /*5c90*/  LOP3.LUT R0, R0, 0x1, RZ, 0xc0, !PT ;  /* 0x0000000100007812 */ /* 0x000fe800078ec0ff */
[----:B------:R-:W-:Y:S04]  /*5ca0*/  ISETP.NE.U32.AND P5, PT, R0, 0x1, PT ;  /* 0x000000010000780c */ /* 0x000fe80003fa5070 */
[----:B------:R-:W-:Y:S01]  /*5cb0*/  P2R R197, PR, RZ, 0x20 ;  /* 0x00000020ffc57803 */ /* 0x000fe20000000000 */
[----:B------:R3:W4:Y:S01]  /*5cc0*/  SYNCS.PHASECHK.TRANS64.TRYWAIT P0, [R193+URZ+0x150], R2 ;  /* 0x00015002c10075a7 */ /* 0x00072200080011ff */
[----:B-1----:R-:W-:Y:S01]  /*5cd0*/  @P6 SEL R196, RZ, 0x1, !P1 ;  /* 0x00000001ffc46807 */ /* 0x002fe20004800000 */
[----:B---3--:R-:W-:Y:S06]  /*5ce0*/  @!P6 BRA `(.L_x_100) ;  /* 0x00000000009ce947 */ /* 0x008fec0003800000 */
[----:B------:R-:W-:Y:S01]  /*5cf0*/  @P5 IMAD R6, R181, 0x2000, R186 ;  /* 0x00002000b5065824 */ /* 0x000fe200078e02ba */
[----:B------:R-:W-:Y:S01]  /*5d00*/  ISETP.NE.AND P1, PT, R196, RZ, PT ;  /* 0x000000ffc400720c */ /* 0x000fe20003f25270 */
[----:B------:R-:W-:Y:S01]  /*5d10*/  BSSY B0, `(.L_x_101) ;  /* 0x0000010000007945 */ /* 0x000fe20003800000 */
[----:B------:R-:W-:Y:S01]  /*5d20*/  CS2R R150, SRZ ;  /* 0x0000000000967805 */ /* 0x000fe2000001ff00 */
[--C-:B------:R-:W-:Y:S01]  /*5d30*/  @P5 IMAD R7, R187, -0x10, R6.reuse ;  /* 0xfffffff0bb075824 */ /* 0x100fe200078e0206 */
[----:B------:R-:W-:Y:S01]  /*5d40*/  CS2R R148, SRZ ;  /* 0x0000000000947805 */ /* 0x000fe2000001ff00 */
[----:B------:R-:W-:Y:S01]  /*5d50*/  @P5 IMAD R5, R185, -0x10, R6 ;  /* 0xfffffff0b9055824 */ /* 0x000fe200078e0206 */
[----:B------:R-:W-:Y:S01]  /*5d60*/  CS2R R158, SRZ ;  /* 0x00000000009e7805 */ /* 0x000fe2000001ff00 */
[----:B------:R-:W-:Y:S01]  /*5d70*/  @P5 IMAD R4, R184, 0x10, R7 ;  /* 0x00000010b8045824 */ /* 0x000fe200078e0207 */
[----:B------:R-:W-:Y:S02]  /*5d80*/  CS2R R156, SRZ ;  /* 0x00000000009c7805 */ /* 0x000fe4000001ff00 */
[----:B------:R-:W-:Y:S02]  /*5d90*/  CS2R R154, SRZ ;  /* 0x00000000009a7805 */ /* 0x000fe4000001ff00 */
[----:B------:R-:W-:Y:S02]  /*5da0*/  CS2R R152, SRZ ;  /* 0x0000000000987805 */ /* 0x000fe4000001ff00 */
[----:B------:R-:W-:Y:S02]  /*5db0*/  CS2R R162, SRZ ;  /* 0x0000000000a27805 */ /* 0x000fe4000001ff00 */
[----:B------:R-:W-:Y:S01]  /*5dc0*/  CS2R R160, SRZ ;  /* 0x0000000000a07805 */ /* 0x000fe2000001ff00 */
[----:B------:R-:W-:Y:S06]  /*5dd0*/  @P1 BRA `(.L_x_102) ;  /* 0x00000000000c1947 */ /* 0x000fec0003800000 */
[----:B------:R-:W-:Y:S04]  /*5de0*/  SHF.L.U32 R0, R180, 0x1f, RZ ;  /* 0x0000001fb4007819 */ /* 0x000fe800000006ff */
[----:B------:R-:W1:Y:S02]  /*5df0*/  SYNCS.PHASECHK.TRANS64.TRYWAIT P1, [R3+URZ+0xe0], R0 ;  /* 0x0000e000030075a7 */ /* 0x000e6400080211ff */
[----:B-1----:R-:W-:Y:S05]  /*5e00*/  @!P1 BRA `(.L_x_103) ;  /* 0x0000006400249947 */ /* 0x002fea0003800000 */
.L_x_102:
[----:B------:R-:W-:Y:S05]  /*5e10*/  BSYNC B0 ;  /* 0x0000000000007941 */ /* 0x000fea0003800000 */
.L_x_101:
[----:B------:R-:W-:Y:S01]  /*5e20*/  ISETP.NE.AND P1, PT, R197, RZ, PT ;  /* 0x000000ffc500720c */ /* 0x000fe20003f25270 */
[----:B-1----:R-:W-:Y:S02]  /*5e30*/  VIADD R3, R3, 0x100 ;  /* 0x0000010003037836 */ /* 0x002fe40000000000 */
[----:B------:R-:W-:Y:S02]  /*5e40*/  IMAD.U32 R0, RZ, RZ, UR37 ;  /* 0x00000025ff007e24 */ /* 0x000fe4000f8e00ff */
[----:B------:R-:W-:Y:S03]  /*5e50*/  VIADD R181, R181, 0x1 ;  /* 0x00000001b5b57836 */ /* 0x000fe60000000000 */
[----:B------:R-:W-:Y:S05]  /*5e60*/  PRMT R0, R0, 0x654, R3 ;  /* 0x0000065400007816 */ /* 0x000fea0000000003 */
[----:B------:R1:W3:Y:S04]  /*5e70*/  @P1 LDS.128 R148, [R6] ;  /* 0x0000000006941984 */ /* 0x0002e80000000c00 */
[----:B------:R1:W1:Y:S04]  /*5e80*/  @P1 LDS.128 R156, [R5+0x20] ;  /* 0x00002000059c1984 */ /* 0x0002680000000c00 */
[----:B------:R1:W1:Y:S04]  /*5e90*/  @P1 LDS.128 R152, [R7+0x10] ;  /* 0x0000100007981984 */ /* 0x0002680000000c00 */
[----:B------:R1:W1:Y:S01]  /*5ea0*/  @P1 LDS.128 R160, [R4+0x10] ;  /* 0x0000100004a01984 */ /* 0x0002620000000c00 */
[C---:B------:R-:W-:Y:S01]  /*5eb0*/  ISETP.NE.AND P1, PT, R181.reuse, 0x4, PT ;  /* 0x00000004b500780c */ /* 0x040fe20003f25270 */
[----:B------:R-:W-:Y:S01]  /*5ec0*/  @!PT LDS RZ, [RZ] ;  /* 0x00000000fffff984 */ /* 0x000fe20000000800 */
[----:B------:R-:W-:Y:S01]  /*5ed0*/  @!PT LDS RZ, [RZ] ;  /* 0x00000000fffff984 */ /* 0x000fe20000000800 */
[----:B------:R-:W-:Y:S01]  /*5ee0*/  @!PT LDS RZ, [RZ] ;  /* 0x00000000fffff984 */ /* 0x000fe20000000800 */
[----:B------:R-:W-:Y:S01]  /*5ef0*/  @!PT LDS RZ, [RZ] ;  /* 0x00000000fffff984 */ /* 0x000fe20000000800 */
[----:B------:R5:W-:Y:S06]  /*5f00*/  MEMBAR.ALL.CTA ;  /* 0x0000000000007992 */ /* 0x000bec0000008000 */
[----:B-----5:R-:W5:Y:S01]  /*5f10*/  FENCE.VIEW.ASYNC.S ;  /* 0x00000000000073c6 */ /* 0x020f620000000000 */
[----:B------:R-:W-:Y:S02]  /*5f20*/  SEL R3, RZ, 0x1, P1 ;  /* 0x00000001ff037807 */ /* 0x000fe40000800000 */
[----:B------:R-:W-:Y:S02]  /*5f30*/  SEL R181, R181, RZ, P1 ;  /* 0x000000ffb5b57207 */ /* 0x000fe40000800000 */
[----:B------:R-:W-:Y:S01]  /*5f40*/  LOP3.LUT R180, R180, R3, RZ, 0x3c, !PT ;  /* 0x00000003b4b47212 */ /* 0x000fe200078e3cff */
[----:B-----5:R1:W-:Y:S06]  /*5f50*/  SYNCS.ARRIVE.TRANS64.RED.A1T0 RZ, [R0+URZ], RZ ;  /* 0x000000ff00ff79a7 */ /* 0x0203ec00081004ff */
.L_x_100:
[----:B------:R-:W-:Y:S05]  /*5f60*/  BSYNC B1 ;  /* 0x0000000000017941 */ /* 0x000fea0003800000 */
.L_x_99:
[----:B-1----:R-:W-:Y:S04]  /*5f70*/  SHF.R.U32.HI R0, RZ, 0x15, R80 ;  /* 0x00000015ff007819 */ /* 0x002fe80000011650 */
[----:B------:R-:W-:Y:S01]  /*5f80*/  LOP3.LUT P1, RZ, R0, 0x3, R173, 0x48, !PT ;  /* 0x0000000300ff7812 */ /* 0x000fe200078248ad */
[----:B------:R-:W-:Y:S01]  /*5f90*/  @!UPT UIADD3 URZ, UPT, UPT, URZ, URZ, URZ ;  /* 0x000000fffffff290 */ /* 0x000fe2000fffe0ff */
[----:B----4-:R-:W-:Y:S11]  /*5fa0*/  @P0 BRA `(.L_x_104) ;  /* 0x0000000000080947 */ /* 0x010ff60003800000 */
[----:B------:R-:W1:Y:S02]  /*5fb0*/  SYNCS.PHASECHK.TRANS64.TRYWAIT P0, [R193+URZ+0x150], R2 ;  /* 0x00015002c10075a7 */ /* 0x000e6400080011ff */
[----:B-1----:R-:W-:Y:S05]  /*5fc0*/  @!P0 BRA `(.L_x_105) ;  /* 0x0000006000c88947 */ /* 0x002fea0003800000 */
.L_x_104:
[----:B------:R-:W-:Y:S04]  /*5fd0*/  BSSY.RECONVERGENT B6, `(.L_x_106) ;  /* 0x0000012000067945 */ /* 0x000fe80003800200 */
[----:B------:R-:W-:Y:S05]  /*5fe0*/  @!P1 BRA `(.L_x_107) ;  /* 0x0000000000409947 */ /* 0x000fea0003800000 */
[----:B------:R-:W4:Y:S01]  /*5ff0*/  LDCU.64 UR8, c[0x4][0x78] ;  /* 0x01000f00ff0877ac */ /* 0x000f220008000a00 */
[----:B------:R-:W-:Y:S01]  /*6000*/  MOV R3, 0x0 ;  /* 0x0000000000037802 */ /* 0x000fe20000000f00 */
[----:B------:R-:W-:Y:S02]  /*6010*/  HFMA2 R12, -RZ, RZ, 0, 5.9604644775390625e-08 ;  /* 0x00000001ff0c7431 */ /* 0x000fe400000001ff */
[----:B------:R-:W-:Y:S02]  /*6020*/  IMAD.MOV.U32 R8, RZ, RZ, 0x192 ;  /* 0x00000192ff087424 */ /* 0x000fe400078e00ff */
[----:B------:R-:W-:Y:S01]  /*6030*/  IMAD.MOV.U32 R13, RZ, RZ, RZ ;  /* 0x000000ffff0d7224 */ /* 0x000fe200078e00ff */
[----:B------:R-:W5:Y:S01]  /*6040*/  LDCU.64 UR6, c[0x4][0x80] ;  /* 0x01001000ff0677ac */ /* 0x000f620008000a00 */
[----:B-1----:R-:W1:Y:S01]  /*6050*/  LDC.64 R2, c[0x4][R3] ;  /* 0x0100000003027b82 */ /* 0x002e620000000a00 */
[----:B------:R-:W2:Y:S01]  /*6060*/  LDCU.64 UR4, c[0x4][0x18] ;  /* 0x01000300ff0477ac */ /* 0x000ea20008000a00 */
[----:B----4-:R-:W-:Y:S01]  /*6070*/  MOV R5, UR9 ;  /* 0x0000000900057c02 */ /* 0x010fe20008000f00 */
[----:B------:R-:W-:Y:S01]  /*6080*/  IMAD.U32 R4, RZ, RZ, UR8 ;  /* 0x00000008ff047e24 */ /* 0x000fe2000f8e00ff */
[----:B-----5:R-:W-:Y:S01]  /*6090*/  MOV R7, UR7 ;  /* 0x0000000700077c02 */ /* 0x020fe20008000f00 */
[----:B------:R-:W-:Y:S01]  /*60a0*/  IMAD.U32 R6, RZ, RZ, UR6 ;  /* 0x00000006ff067e24 */ /* 0x000fe2000f8e00ff */
[----:B--2---:R-:W-:Y:S01]  /*60b0*/  MOV R11, UR5 ;  /* 0x00000005000b7c02 */ /* 0x004fe20008000f00 */
[----:B------:R-:W-:Y:S02]  /*60c0*/  IMAD.U32 R10, RZ, RZ, UR4 ;  /* 0x00000004ff0a7e24 */ /* 0x000fe4000f8e00ff */
[----:B------:R-:W-:Y:S07]  /*60d0*/  LEPC R20, `(.L_x_107) ;  /* 0x000000001014794e */ /* 0x000fee0000000000 */
[----:B-1-3--:R-:W-:Y:S05]  /*60e0*/  CALL.ABS.NOINC R2 ;  /* 0x0000000002007343 */ /* 0x00afea0003c00000 */
.L_x_107:
[----:B------:R-:W-:Y:S05]  /*60f0*/  BSYNC.RECONVERGENT B6 ;  /* 0x0000000000067941 */ /* 0x000fea0003800200 */
.L_x_106:
[-C--:B---3--:R-:W-:Y:S01]  /*6100*/  F2FP.F16.E4M3.UNPACK_B R83, R148.reuse ;  /* 0x00000094ff53723e */ /* 0x088fe200020006ff */
[----:B------:R-:W-:Y:S05]  /*6110*/  WARPSYNC.ALL ;  /* 0x0000000000007948 */ /* 0x000fea0003800000 */
[----:B------:R-:W-:Y:S01]  /*6120*/  R2UR UR4, R80 ;  /* 0x00000000500472ca */ /* 0x000fe200000e0000 */
[--C-:B------:R-:W-:Y:S01]  /*6130*/  HADD2.F32 R82, -RZ, R83.reuse.H0_H0 ;  /* 0x20000053ff527230 */ /* 0x100fe20000004100 */
[----:B------:R-:W-:Y:S01]  /*6140*/  F2FP.F16.E4M3.UNPACK_B R85, R148.H1 ;  /* 0x00000094ff55723e */ /* 0x000fe200030006ff */
[----:B------:R-:W-:Y:S01]  /*6150*/  HADD2.F32 R83, -RZ, R83.H1_H1 ;  /* 0x30000053ff537230 */ /* 0x000fe20000004100 */
[-C--:B------:R-:W-:Y:S01]  /*6160*/  F2FP.F16.E4M3.UNPACK_B R87, R149.reuse ;  /* 0x00000095ff57723e */ /* 0x080fe200020006ff */
[----:B------:R-:W-:Y:S01]  /*6170*/  BSSY.RECONVERGENT B0, `(.L_x_108) ;  /* 0x000011d000007945 */ /* 0x000fe20003800200 */
[----:B------:R-:W-:Y:S01]  /*6180*/  F2FP.F16.E4M3.UNPACK_B R89, R149.H1 ;  /* 0x00000095ff59723e */ /* 0x000fe200030006ff */
[----:B------:R-:W-:Y:S01]  /*6190*/  HADD2.F32 R84, -RZ, R85.H0_H0 ;  /* 0x20000055ff547230 */ /* 0x000fe20000004100 */
[-C--:B------:R-:W-:Y:S01]  /*61a0*/  F2FP.F16.E4M3.UNPACK_B R91, R150.reuse ;  /* 0x00000096ff5b723e */ /* 0x080fe200020006ff */
[----:B------:R-:W-:Y:S01]  /*61b0*/  HADD2.F32 R88, -RZ, R87.H1_H1 ;  /* 0x30000057ff587230 */ /* 0x000fe20000004100 */
[----:B------:R-:W-:Y:S01]  /*61c0*/  F2FP.F16.E4M3.UNPACK_B R93, R150.H1 ;  /* 0x00000096ff5d723e */ /* 0x000fe200030006ff */
[----:B------:R-:W-:Y:S01]  /*61d0*/  HADD2.F32 R86, -RZ, R85.H1_H1 ;  /* 0x30000055ff567230 */ /* 0x000fe20000004100 */
[-C--:B------:R-:W-:Y:S01]  /*61e0*/  F2FP.F16.E4M3.UNPACK_B R95, R151.reuse ;  /* 0x00000097ff5f723e */ /* 0x080fe200020006ff */
[----:B------:R-:W2:Y:S01]  /*61f0*/  LDTM.x64 R4, tmem[UR4] ;  /* 0x00000004000479ee */ /* 0x000ea20008340000 */
[----:B------:R-:W-:Y:S01]  /*6200*/  F2FP.F16.E4M3.UNPACK_B R97, R151.H1 ;  /* 0x00000097ff61723e */ /* 0x000fe200030006ff */
[----:B------:R-:W-:Y:S01]  /*6210*/  HADD2.F32 R85, -RZ, R87.H0_H0 ;  /* 0x20000057ff557230 */ /* 0x000fe20000004100 */
[-C--:B------:R-:W-:Y:S01]  /*6220*/  F2FP.F16.E4M3.UNPACK_B R99, R152.reuse ;  /* 0x00000098ff63723e */ /* 0x080fe200020006ff */
[----:B------:R-:W-:Y:S01]  /*6230*/  HADD2.F32 R87, -RZ, R89.H0_H0 ;  /* 0x20000059ff577230 */ /* 0x000fe20000004100 */
[----:B------:R-:W-:Y:S01]  /*6240*/  F2FP.F16.E4M3.UNPACK_B R101, R152.H1 ;  /* 0x00000098ff65723e */ /* 0x000fe200030006ff */
[----:B------:R-:W-:Y:S01]  /*6250*/  HADD2.F32 R92, -RZ, R91.H1_H1 ;  /* 0x3000005bff5c7230 */ /* 0x000fe20000004100 */
[----:B------:R-:W-:Y:S01]  /*6260*/  SHF.L.U32 R199, R176, 0x4, RZ ;  /* 0x00000004b0c77819 */ /* 0x000fe200000006ff */
[----:B------:R-:W-:Y:S01]  /*6270*/  HADD2.F32 R96, -RZ, R95.H1_H1 ;  /* 0x3000005fff607230 */ /* 0x000fe20000004100 */
[----:B------:R-:W-:Y:S01]  /*6280*/  SHF.L.U32 R207, R175, 0x4, RZ ;  /* 0x00000004afcf7819 */ /* 0x000fe200000006ff */
[----:B------:R-:W-:Y:S01]  /*6290*/  HADD2.F32 R100, -RZ, R99.H1_H1 ;  /* 0x30000063ff647230 */ /* 0x000fe20000004100 */
[----:B------:R-:W-:Y:S01]  /*62a0*/  IADD3 R192, PT, PT, R186, R199, RZ ;  /* 0x000000c7bac07210 */ /* 0x000fe20007ffe0ff */
[----:B------:R-:W-:Y:S01]  /*62b0*/  HADD2.F32 R90, -RZ, R89.H1_H1 ;  /* 0x30000059ff5a7230 */ /* 0x000fe20000004100 */
[----:B------:R-:W-:Y:S01]  /*62c0*/  SHF.L.U32 R205, R184, 0x4, RZ ;  /* 0x00000004b8cd7819 */ /* 0x000fe200000006ff */
[----:B------:R-:W-:Y:S01]  /*62d0*/  HADD2.F32 R89, -RZ, R91.H0_H0 ;  /* 0x2000005bff597230 */ /* 0x000fe20000004100 */
[-C--:B------:R-:W-:Y:S01]  /*62e0*/  F2FP.F16.E4M3.UNPACK_B R103, R153.reuse ;  /* 0x00000099ff67723e */ /* 0x080fe200020006ff */
[--C-:B------:R-:W-:Y:S01]  /*62f0*/  HADD2.F32 R91, -RZ, R93.reuse.H0_H0 ;  /* 0x2000005dff5b7230 */ /* 0x100fe20000004100 */
[----:B------:R-:W-:Y:S01]  /*6300*/  IADD3 R194, PT, PT, R205, R192, RZ ;  /* 0x000000c0cdc27210 */ /* 0x000fe20007ffe0ff */
[----:B------:R-:W-:Y:S01]  /*6310*/  HADD2.F32 R94, -RZ, R93.H1_H1 ;  /* 0x3000005dff5e7230 */ /* 0x000fe20000004100 */
[----:B------:R-:W-:Y:S01]  /*6320*/  F2FP.F16.E4M3.UNPACK_B R105, R153.H1 ;  /* 0x00000099ff69723e */ /* 0x000fe200030006ff */
[----:B------:R-:W-:Y:S01]  /*6330*/  HADD2.F32 R93, -RZ, R95.H0_H0 ;  /* 0x2000005fff5d7230 */ /* 0x000fe20000004100 */
[-C--:B------:R-:W-:Y:S01]  /*6340*/  F2FP.F16.E4M3.UNPACK_B R107, R154.reuse ;  /* 0x0000009aff6b723e */ /* 0x080fe200020006ff */
[----:B------:R-:W-:Y:S01]  /*6350*/  HADD2.F32 R104, -RZ, R103.H1_H1 ;  /* 0x30000067ff687230 */ /* 0x000fe20000004100 */
[----:B------:R-:W-:Y:S01]  /*6360*/  F2FP.F16.E4M3.UNPACK_B R109, R154.H1 ;  /* 0x0000009aff6d723e */ /* 0x000fe200030006ff */
[C---:B--2---:R-:W-:Y:S01]  /*6370*/  FMUL R0, R78.reuse, R4 ;  /* 0x000000044e007220 */ /* 0x044fe20000400000 */
[C---:B-1----:R-:W-:Y:S01]  /*6380*/  FMUL R2, R78.reuse, R5 ;  /* 0x000000054e027220 */ /* 0x042fe20000400000 */
[C---:B------:R-:W-:Y:S01]  /*6390*/  FMUL R4, R78.reuse, R8 ;  /* 0x000000084e047220 */ /* 0x040fe20000400000 */
[C---:B------:R-:W-:Y:S01]  /*63a0*/  FMUL R5, R78.reuse, R9 ;  /* 0x000000094e057220 */ /* 0x040fe20000400000 */
[C---:B------:R-:W-:Y:S01]  /*63b0*/  FFMA R0, R81.reuse, R82, R0 ;  /* 0x0000005251007223 */ /* 0x040fe20000000000 */
[C---:B------:R-:W-:Y:S01]  /*63c0*/  FFMA R2, R81.reuse, R83, R2 ;  /* 0x0000005351027223 */ /* 0x040fe20000000002 */
[C---:B------:R-:W-:Y:S01]  /*63d0*/  FMUL R8, R78.reuse, R12 ;  /* 0x0000000c4e087220 */ /* 0x040fe20000400000 */
[C---:B------:R-:W-:Y:S01]  /*63e0*/  FMUL R9, R78.reuse, R13 ;  /* 0x0000000d4e097220 */ /* 0x040fe20000400000 */
[C---:B------:R-:W-:Y:S01]  /*63f0*/  FMUL R12, R78.reuse, R16 ;  /* 0x000000104e0c7220 */ /* 0x040fe20000400000 */
[C---:B------:R-:W-:Y:S01]  /*6400*/  FMUL R13, R78.reuse, R17 ;  /* 0x000000114e0d7220 */ /* 0x040fe20000400000 */
[C---:B------:R-:W-:Y:S01]  /*6410*/  FMUL R16, R78.reuse, R20 ;  /* 0x000000144e107220 */ /* 0x040fe20000400000 */
[C---:B------:R-:W-:Y:S01]  /*6420*/  FMUL R17, R78.reuse, R21 ;  /* 0x000000154e117220 */ /* 0x040fe20000400000 */
[C---:B------:R-:W-:Y:S01]  /*6430*/  FMUL R20, R78.reuse, R24 ;  /* 0x000000184e147220 */ /* 0x040fe20000400000 */
[C---:B------:R-:W-:Y:S01]  /*6440*/  FMUL R21, R78.reuse, R25 ;  /* 0x000000194e157220 */ /* 0x040fe20000400000 */
[----:B------:R-:W-:Y:S02]  /*6450*/  HADD2.F32 R108, -RZ, R107.H1_H1 ;  /* 0x3000006bff6c7230 */ /* 0x000fe40000004100 */
[C---:B------:R-:W-:Y:S01]  /*6460*/  FMUL R24, R78.reuse, R28 ;  /* 0x0000001c4e187220 */ /* 0x040fe20000400000 */
[C---:B------:R-:W-:Y:S01]  /*6470*/  FMUL R25, R78.reuse, R29 ;  /* 0x0000001d4e197220 */ /* 0x040fe20000400000 */
[C---:B------:R-:W-:Y:S01]  /*6480*/  FMUL R28, R78.reuse, R32 ;  /* 0x000000204e1c7220 */ /* 0x040fe20000400000 */
[C---:B------:R-:W-:Y:S01]  /*6490*/  FMUL R29, R78.reuse, R33 ;  /* 0x000000214e1d7220 */ /* 0x040fe20000400000 */
[C---:B------:R-:W-:Y:S01]  /*64a0*/  FMUL R32, R78.reuse, R36 ;  /* 0x000000244e207220 */ /* 0x040fe20000400000 */
[----:B------:R-:W-:Y:S01]  /*64b0*/  F2FP.F16.E4M3.UNPACK_B R111, R155 ;  /* 0x0000009bff6f723e */ /* 0x000fe200020006ff */
[C---:B------:R-:W-:Y:S01]  /*64c0*/  FMUL R33, R78.reuse, R37 ;  /* 0x000000254e217220 */ /* 0x040fe20000400000 */
[C---:B------:R-:W-:Y:S01]  /*64d0*/  FMUL R36, R78.reuse, R40 ;  /* 0x000000284e247220 */ /* 0x040fe20000400000 */
[----:B------:R-:W-:Y:S01]  /*64e0*/  F2FP.F16.E4M3.UNPACK_B R113, R155.H1 ;  /* 0x0000009bff71723e */ /* 0x000fe200030006ff */
[C---:B------:R-:W-:Y:S01]  /*64f0*/  FMUL R37, R78.reuse, R41 ;  /* 0x000000294e257220 */ /* 0x040fe20000400000 */
[----:B------:R-:W-:Y:S02]  /*6500*/  HADD2.F32 R112, -RZ, R111.H1_H1 ;  /* 0x3000006fff707230 */ /* 0x000fe40000004100 */
        /* <DEDUP_REMOVED lines=26> */
[C---:B------:R-:W-:Y:S01]  /*66b0*/  FFMA R3, R81.reuse, R84, R3 ;  /* 0x0000005451037223 */ /* 0x040fe20000000003 */
[C---:B------:R-:W-:Y:S01]  /*66c0*/  FFMA R7, R81.reuse, R86, R7 ;  /* 0x0000005651077223 */ /* 0x040fe20000000007 */
[----:B------:R-:W-:Y:S01]  /*66d0*/  F2FP.F16.E4M3.UNPACK_B R131, R160 ;  /* 0x000000a0ff83723e */ /* 0x000fe200020006ff */
[C---:B------:R-:W-:Y:S01]  /*66e0*/  FFMA R4, R81.reuse, R85, R4 ;  /* 0x0000005551047223 */ /* 0x040fe20000000004 */
[C---:B------:R-:W-:Y:S01]  /*66f0*/  FFMA R5, R81.reuse, R88, R5 ;  /* 0x0000005851057223 */ /* 0x040fe20000000005 */
[----:B------:R-:W-:Y:S01]  /*6700*/  F2FP.F16.E4M3.UNPACK_B R133, R160.H1 ;  /* 0x000000a0ff85723e */ /* 0x000fe200030006ff */
[----:B------:R-:W-:Y:S01]  /*6710*/  FFMA R6, R81, R87, R6 ;  /* 0x0000005751067223 */ /* 0x000fe20000000006 */
[----:B------:R-:W-:Y:S01]  /*6720*/  F2FP.SATFINITE.E4M3.F32.PACK_AB_MERGE_C R195, R7, R3, RZ ;  /* 0x0000000307c3723e */ /* 0x000fe200048070ff */
[----:B------:R-:W-:Y:S02]  /*6730*/  HADD2.F32 R128, -RZ, R127.H1_H1 ;  /* 0x3000007fff807230 */ /* 0x000fe40000004100 */
[----:B------:R-:W-:Y:S01]  /*6740*/  FMUL R11, R78, R11 ;  /* 0x0000000b4e0b7220 */ /* 0x000fe20000400000 */
[----:B------:R-:W-:Y:S01]  /*6750*/  HADD2.F32 R132, -RZ, R131.H1_H1 ;  /* 0x30000083ff847230 */ /* 0x000fe20000004100 */
[----:B------:R-:W-:Y:S01]  /*6760*/  F2FP.SATFINITE.E4M3.F32.PACK_AB_MERGE_C R200, R2, R0, R195 ;  /* 0x0000000002c8723e */ /* 0x000fe200048070c3 */
[----:B------:R-:W-:Y:S01]  /*6770*/  FMUL R10, R78, R14 ;  /* 0x0000000e4e0a7220 */ /* 0x000fe20000400000 */
[----:B------:R-:W-:Y:S01]  /*6780*/  IADD3 R195, PT, PT, R186, R207, RZ ;  /* 0x000000cfbac37210 */ /* 0x000fe20007ffe0ff */
[C---:B------:R-:W-:Y:S01]  /*6790*/  FFMA R11, R81.reuse, R90, R11 ;  /* 0x0000005a510b7223 */ /* 0x040fe2000000000b */
[C---:B------:R-:W-:Y:S01]  /*67a0*/  FFMA R8, R81.reuse, R89, R8 ;  /* 0x0000005951087223 */ /* 0x040fe20000000008 */
[C---:B------:R-:W-:Y:S01]  /*67b0*/  FFMA R9, R81.reuse, R92, R9 ;  /* 0x0000005c51097223 */ /* 0x040fe20000000009 */
[--C-:B------:R-:W-:Y:S02]  /*67c0*/  HADD2.F32 R95, -RZ, R97.reuse.H0_H0 ;  /* 0x20000061ff5f7230 */ /* 0x100fe40000004100 */
[----:B------:R-:W-:Y:S01]  /*67d0*/  FFMA R10, R81, R91, R10 ;  /* 0x0000005b510a7223 */ /* 0x000fe2000000000a */
[----:B------:R-:W-:Y:S01]  /*67e0*/  F2FP.SATFINITE.E4M3.F32.PACK_AB_MERGE_C R201, R11, R6, RZ ;  /* 0x000000060bc9723e */ /* 0x000fe200048070ff */
[C---:B------:R-:W-:Y:S01]  /*67f0*/  FMUL R15, R78.reuse, R15 ;  /* 0x0000000f4e0f7220 */ /* 0x040fe20000400000 */
[----:B------:R-:W-:Y:S02]  /*6800*/  HADD2.F32 R98, -RZ, R97.H1_H1 ;  /* 0x30000061ff627230 */ /* 0x000fe40000004100 */
[C---:B------:R-:W-:Y:S01]  /*6810*/  FMUL R14, R78.reuse, R18 ;  /* 0x000000124e0e7220 */ /* 0x040fe20000400000 */
[----:B------:R-:W-:Y:S01]  /*6820*/  F2FP.SATFINITE.E4M3.F32.PACK_AB_MERGE_C R201, R5, R4, R201 ;  /* 0x0000000405c9723e */ /* 0x000fe200048070c9 */
[----:B------:R-:W-:Y:S02]  /*6830*/  HADD2.F32 R97, -RZ, R99.H0_H0 ;  /* 0x20000063ff617230 */ /* 0x000fe40000004100 */
[C---:B------:R-:W-:Y:S01]  /*6840*/  FFMA R15, R81.reuse, R94, R15 ;  /* 0x0000005e510f7223 */ /* 0x040fe2000000000f */
[C---:B------:R-:W-:Y:S01]  /*6850*/  FFMA R12, R81.reuse, R93, R12 ;  /* 0x0000005d510c7223 */ /* 0x040fe2000000000c */
[----:B------:R-:W-:Y:S01]  /*6860*/  FFMA R13, R81, R96, R13 ;  /* 0x00000060510d7223 */ /* 0x000fe2000000000d */
[----:B------:R-:W-:Y:S01]  /*6870*/  F2FP.F16.E4M3.UNPACK_B R135, R161 ;  /* 0x000000a1ff87723e */ /* 0x000fe200020006ff */
[--C-:B------:R-:W-:Y:S01]  /*6880*/  HADD2.F32 R99, -RZ, R101.reuse.H0_H0 ;  /* 0x20000065ff637230 */ /* 0x100fe20000004100 */
[----:B------:R-:W-:Y:S01]  /*6890*/  F2FP.SATFINITE.E4M3.F32.PACK_AB_MERGE_C R202, R15, R10, RZ ;  /* 0x0000000a0fca723e */ /* 0x000fe200048070ff */
[----:B------:R-:W-:Y:S01]  /*68a0*/  FFMA R14, R81, R95, R14 ;  /* 0x0000005f510e7223 */ /* 0x000fe2000000000e */
[C---:B------:R-:W-:Y:S01]  /*68b0*/  FMUL R19, R78.reuse, R19 ;  /* 0x000000134e137220 */ /* 0x040fe20000400000 */
[----:B------:R-:W-:Y:S01]  /*68c0*/  HADD2.F32 R102, -RZ, R101.H1_H1 ;  /* 0x30000065ff667230 */ /* 0x000fe20000004100 */
[----:B------:R-:W-:Y:S01]  /*68d0*/  F2FP.SATFINITE.E4M3.F32.PACK_AB_MERGE_C R202, R9, R8, R202 ;  /* 0x0000000809ca723e */ /* 0x000fe200048070ca */
[----:B------:R-:W-:Y:S02]  /*68e0*/  HADD2.F32 R101, -RZ, R103.H0_H0 ;  /* 0x20000067ff657230 */ /* 0x000fe40000004100 */
[C---:B------:R-:W-:Y:S01]  /*68f0*/  FFMA R19, R81.reuse, R98, R19 ;  /* 0x0000006251137223 */ /* 0x040fe20000000013 */
[C---:B------:R-:W-:Y:S01]  /*6900*/  FFMA R16, R81.reuse, R97, R16 ;  /* 0x0000006151107223 */ /* 0x040fe20000000010 */
[----:B------:R-:W-:Y:S01]  /*6910*/  FFMA R17, R81, R100, R17 ;  /* 0x0000006451117223 */ /* 0x000fe20000000011 */
[----:B------:R-:W-:Y:S02]  /*6920*/  HADD2.F32 R136, -RZ, R135.H1_H1 ;  /* 0x30000087ff887230 */ /* 0x000fe40000004100 */
[C---:B------:R-:W-:Y:S01]  /*6930*/  FMUL R18, R78.reuse, R22 ;  /* 0x000000164e127220 */ /* 0x040fe20000400000 */
[----:B------:R-:W-:Y:S01]  /*6940*/  F2FP.F16.E4M3.UNPACK_B R137, R161.H1 ;  /* 0x000000a1ff89723e */ /* 0x000fe200030006ff */
[C---:B------:R-:W-:Y:S01]  /*6950*/  FMUL R23, R78.reuse, R23 ;  /* 0x000000174e177220 */ /* 0x040fe20000400000 */
[--C-:B------:R-:W-:Y:S01]  /*6960*/  HADD2.F32 R103, -RZ, R105.reuse.H0_H0 ;  /* 0x20000069ff677230 */ /* 0x100fe20000004100 */
[----:B------:R-:W-:Y:S01]  /*6970*/  F2FP.SATFINITE.E4M3.F32.PACK_AB_MERGE_C R203, R19, R14, RZ ;  /* 0x0000000e13cb723e */ /* 0x000fe200048070ff */
[C---:B------:R-:W-:Y:S01]  /*6980*/  FFMA R18, R81.reuse, R99, R18 ;  /* 0x0000006351127223 */ /* 0x040fe20000000012 */
[C---:B------:R-:W-:Y:S01]  /*6990*/  FFMA R23, R81.reuse, R102, R23 ;  /* 0x0000006651177223 */ /* 0x040fe20000000017 */
[----:B------:R-:W-:Y:S01]  /*69a0*/  FFMA R20, R81, R101, R20 ;  /* 0x0000006551147223 */ /* 0x000fe20000000014 */
[----:B------:R-:W-:Y:S01]  /*69b0*/  F2FP.F16.E4M3.UNPACK_B R139, R162 ;  /* 0x000000a2ff8b723e */ /* 0x000fe200020006ff */
[----:B------:R-:W-:Y:S01]  /*69c0*/  HADD2.F32 R106, -RZ, R105.H1_H1 ;  /* 0x30000069ff6a7230 */ /* 0x000fe20000004100 */
[----:B------:R-:W-:Y:S01]  /*69d0*/  F2FP.SATFINITE.E4M3.F32.PACK_AB_MERGE_C R203, R13, R12, R203 ;  /* 0x0000000c0dcb723e */ /* 0x000fe200048070cb */
[----:B------:R-:W-:Y:S01]  /*69e0*/  FFMA R21, R81, R104, R21 ;  /* 0x0000006851157223 */ /* 0x000fe20000000015 */
[----:B------:R-:W-:Y:S01]  /*69f0*/  F2FP.SATFINITE.E4M3.F32.PACK_AB_MERGE_C R208, R23, R18, RZ ;  /* 0x0000001217d0723e */ /* 0x000fe200048070ff */
[----:B------:R-:W-:Y:S02]  /*6a00*/  HADD2.F32 R105, -RZ, R107.H0_H0 ;  /* 0x2000006bff697230 */ /* 0x000fe40000004100 */
[C---:B------:R-:W-:Y:S01]  /*6a10*/  FMUL R22, R78.reuse, R26 ;  /* 0x0000001a4e167220 */ /* 0x040fe20000400000 */
[----:B------:R1:W-:Y:S01]  /*6a20*/  STS.128 [R172+UR49+0x8200], R200 ;  /* 0x008200c8ac007988 */ /* 0x0003e20008000c31 */
[----:B------:R-:W-:Y:S01]  /*6a30*/  F2FP.SATFINITE.E4M3.F32.PACK_AB_MERGE_C R208, R17, R16, R208 ;  /* 0x0000001011d0723e */ /* 0x000fe200048070d0 */
[----:B------:R-:W-:Y:S02]  /*6a40*/  HADD2.F32 R140, -RZ, R139.H1_H1 ;  /* 0x3000008bff8c7230 */ /* 0x000fe40000004100 */
[C---:B------:R-:W-:Y:S01]  /*6a50*/  FFMA R22, R81.reuse, R103, R22 ;  /* 0x0000006751167223 */ /* 0x040fe20000000016 */
[C---:B------:R-:W-:Y:S01]  /*6a60*/  FMUL R27, R78.reuse, R27 ;  /* 0x0000001b4e1b7220 */ /* 0x040fe20000400000 */
[--C-:B------:R-:W-:Y:S02]  /*6a70*/  HADD2.F32 R107, -RZ, R109.reuse.H0_H0 ;  /* 0x2000006dff6b7230 */ /* 0x100fe40000004100 */
[C---:B------:R-:W-:Y:S01]  /*6a80*/  FMUL R26, R78.reuse, R30 ;  /* 0x0000001e4e1a7220 */ /* 0x040fe20000400000 */
[----:B------:R-:W-:Y:S02]  /*6a90*/  HADD2.F32 R110, -RZ, R109.H1_H1 ;  /* 0x3000006dff6e7230 */ /* 0x000fe40000004100 */
[C---:B------:R-:W-:Y:S01]  /*6aa0*/  FFMA R27, R81.reuse, R106, R27 ;  /* 0x0000006a511b7223 */ /* 0x040fe2000000001b */
[C---:B------:R-:W-:Y:S01]  /*6ab0*/  FFMA R24, R81.reuse, R105, R24 ;  /* 0x0000006951187223 */ /* 0x040fe20000000018 */
[----:B------:R-:W-:Y:S01]  /*6ac0*/  FFMA R25, R81, R108, R25 ;  /* 0x0000006c51197223 */ /* 0x000fe20000000019 */
[----:B------:R-:W-:Y:S01]  /*6ad0*/  F2FP.F16.E4M3.UNPACK_B R141, R162.H1 ;  /* 0x000000a2ff8d723e */ /* 0x000fe200030006ff */
[----:B------:R-:W-:Y:S01]  /*6ae0*/  HADD2.F32 R109, -RZ, R111.H0_H0 ;  /* 0x2000006fff6d7230 */ /* 0x000fe20000004100 */
[----:B------:R-:W-:Y:S01]  /*6af0*/  F2FP.SATFINITE.E4M3.F32.PACK_AB_MERGE_C R209, R27, R22, RZ ;  /* 0x000000161bd1723e */ /* 0x000fe200048070ff */
[----:B------:R-:W-:Y:S01]  /*6b00*/  FFMA R26, R81, R107, R26 ;  /* 0x0000006b511a7223 */ /* 0x000fe2000000001a */
[C---:B------:R-:W-:Y:S01]  /*6b10*/  FMUL R31, R78.reuse, R31 ;  /* 0x0000001f4e1f7220 */ /* 0x040fe20000400000 */
[--C-:B------:R-:W-:Y:S01]  /*6b20*/  HADD2.F32 R111, -RZ, R113.reuse.H0_H0 ;  /* 0x20000071ff6f7230 */ /* 0x100fe20000004100 */
[----:B------:R-:W-:Y:S01]  /*6b30*/  F2FP.SATFINITE.E4M3.F32.PACK_AB_MERGE_C R209, R21, R20, R209 ;  /* 0x0000001415d1723e */ /* 0x000fe200048070d1 */
[----:B------:R-:W-:Y:S02]  /*6b40*/  HADD2.F32 R114, -RZ, R113.H1_H1 ;  /* 0x30000071ff727230 */ /* 0x000fe40000004100 */
[C---:B------:R-:W-:Y:S01]  /*6b50*/  FFMA R31, R81.reuse, R110, R31 ;  /* 0x0000006e511f7223 */ /* 0x040fe2000000001f */
[C---:B------:R-:W-:Y:S01]  /*6b60*/  FFMA R28, R81.reuse, R109, R28 ;  /* 0x0000006d511c7223 */ /* 0x040fe2000000001c */
[----:B------:R-:W-:Y:S01]  /*6b70*/  FFMA R29, R81, R112, R29 ;  /* 0x00000070511d7223 */ /* 0x000fe2000000001d */
[----:B------:R-:W-:Y:S02]  /*6b80*/  HADD2.F32 R113, -RZ, R115.H0_H0 ;  /* 0x20000073ff717230 */ /* 0x000fe40000004100 */
[C---:B------:R-:W-:Y:S01]  /*6b90*/  FMUL R30, R78.reuse, R34 ;  /* 0x000000224e1e7220 */ /* 0x040fe20000400000 */
[----:B------:R-:W-:Y:S01]  /*6ba0*/  F2FP.F16.E4M3.UNPACK_B R143, R163 ;  /* 0x000000a3ff8f723e */ /* 0x000fe200020006ff */
[C---:B------:R-:W-:Y:S01]  /*6bb0*/  FMUL R35, R78.reuse, R35 ;  /* 0x000000234e237220 */ /* 0x040fe20000400000 */
[----:B------:R-:W-:Y:S01]  /*6bc0*/  HADD2.F32 R115, -RZ, R117.H0_H0 ;  /* 0x20000075ff737230 */ /* 0x000fe20000004100 */
[----:B------:R-:W-:Y:S01]  /*6bd0*/  F2FP.SATFINITE.E4M3.F32.PACK_AB_MERGE_C R210, R31, R26, RZ ;  /* 0x0000001a1fd2723e */ /* 0x000fe200048070ff */
[C---:B------:R-:W-:Y:S01]  /*6be0*/  FFMA R30, R81.reuse, R111, R30 ;  /* 0x0000006f511e7223 */ /* 0x040fe2000000001e */
[C---:B------:R-:W-:Y:S01]  /*6bf0*/  FFMA R35, R81.reuse, R114, R35 ;  /* 0x0000007251237223 */ /* 0x040fe20000000023 */
[C---:B------:R-:W-:Y:S01]  /*6c00*/  FFMA R32, R81.reuse, R113, R32 ;  /* 0x0000007151207223 */ /* 0x040fe20000000020 */
[----:B------:R-:W-:Y:S01]  /*6c10*/  F2FP.F16.E4M3.UNPACK_B R145, R163.H1 ;  /* 0x000000a3ff91723e */ /* 0x000fe200030006ff */
[----:B------:R-:W-:Y:S01]  /*6c20*/  FFMA R33, R81, R116, R33 ;  /* 0x0000007451217223 */ /* 0x000fe20000000021 */
[----:B------:R-:W-:Y:S01]  /*6c30*/  F2FP.SATFINITE.E4M3.F32.PACK_AB_MERGE_C R210, R25, R24, R210 ;  /* 0x0000001819d2723e */ /* 0x000fe200048070d2 */
[----:B------:R-:W-:Y:S01]  /*6c40*/  HADD2.F32 R144, -RZ, R143.H1_H1 ;  /* 0x3000008fff907230 */ /* 0x000fe20000004100 */
[----:B------:R-:W-:Y:S01]  /*6c50*/  F2FP.SATFINITE.E4M3.F32.PACK_AB_MERGE_C R211, R35, R30, RZ ;  /* 0x0000001e23d3723e */ /* 0x000fe200048070ff */
[----:B------:R-:W-:Y:S02]  /*6c60*/  HADD2.F32 R118, -RZ, R117.H1_H1 ;  /* 0x30000075ff767230 */ /* 0x000fe40000004100 */
[C---:B------:R-:W-:Y:S01]  /*6c70*/  FMUL R34, R78.reuse, R38 ;  /* 0x000000264e227220 */ /* 0x040fe20000400000 */
[----:B------:R-:W-:Y:S01]  /*6c80*/  HADD2.F32 R117, -RZ, R119.H0_H0 ;  /* 0x20000077ff757230 */ /* 0x000fe20000004100 */
[----:B------:R-:W-:Y:S01]  /*6c90*/  F2FP.SATFINITE.E4M3.F32.PACK_AB_MERGE_C R211, R29, R28, R211 ;  /* 0x0000001c1dd3723e */ /* 0x000fe200048070d3 */
[C---:B------:R-:W-:Y:S01]  /*6ca0*/  FMUL R39, R78.reuse, R39 ;  /* 0x000000274e277220 */ /* 0x040fe20000400000 */
[--C-:B------:R-:W-:Y:S02]  /*6cb0*/  HADD2.F32 R119, -RZ, R121.reuse.H0_H0 ;  /* 0x20000079ff777230 */ /* 0x100fe40000004100 */
[C---:B------:R-:W-:Y:S01]  /*6cc0*/  FFMA R34, R81.reuse, R115, R34 ;  /* 0x0000007351227223 */ /* 0x040fe20000000022 */
[----:B------:R-:W-:Y:S01]  /*6cd0*/  HADD2.F32 R122, -RZ, R121.H1_H1 ;  /* 0x30000079ff7a7230 */ /* 0x000fe20000004100 */
[----:B------:R1:W-:Y:S01]  /*6ce0*/  STS.128 [R192+0x8010], R208 ;  /* 0x008010d0c0007388 */ /* 0x0003e20000000c00 */
[----:B------:R-:W-:Y:S02]  /*6cf0*/  HADD2.F32 R121, -RZ, R123.H0_H0 ;  /* 0x2000007bff797230 */ /* 0x000fe40000004100 */
[C---:B------:R-:W-:Y:S01]  /*6d00*/  FFMA R39, R81.reuse, R118, R39 ;  /* 0x0000007651277223 */ /* 0x040fe20000000027 */
[C---:B------:R-:W-:Y:S01]  /*6d10*/  FFMA R36, R81.reuse, R117, R36 ;  /* 0x0000007551247223 */ /* 0x040fe20000000024 */
[----:B------:R-:W-:Y:S01]  /*6d20*/  FFMA R37, R81, R120, R37 ;  /* 0x0000007851257223 */ /* 0x000fe20000000025 */
[C---:B------:R-:W-:Y:S01]  /*6d30*/  FMUL R38, R78.reuse, R42 ;  /* 0x0000002a4e267220 */ /* 0x040fe20000400000 */
[----:B------:R-:W-:Y:S01]  /*6d40*/  ISETP.NE.AND P0, PT, R189, RZ, PT ;  /* 0x000000ffbd00720c */ /* 0x000fe20003f05270 */
[C---:B------:R-:W-:Y:S01]  /*6d50*/  FMUL R43, R78.reuse, R43 ;  /* 0x0000002b4e2b7220 */ /* 0x040fe20000400000 */
[--C-:B------:R-:W-:Y:S01]  /*6d60*/  HADD2.F32 R123, -RZ, R125.reuse.H0_H0 ;  /* 0x2000007dff7b7230 */ /* 0x100fe20000004100 */
[----:B------:R-:W-:Y:S01]  /*6d70*/  F2FP.SATFINITE.E4M3.F32.PACK_AB_MERGE_C R212, R39, R34, RZ ;  /* 0x0000002227d4723e */ /* 0x000fe200048070ff */
[C---:B------:R-:W-:Y:S01]  /*6d80*/  FFMA R38, R81.reuse, R119, R38 ;  /* 0x0000007751267223 */ /* 0x040fe20000000026 */
[C---:B------:R-:W-:Y:S01]  /*6d90*/  FFMA R43, R81.reuse, R122, R43 ;  /* 0x0000007a512b7223 */ /* 0x040fe2000000002b */
[----:B------:R-:W-:Y:S01]  /*6da0*/  FFMA R40, R81, R121, R40 ;  /* 0x0000007951287223 */ /* 0x000fe20000000028 */
[----:B------:R-:W-:Y:S01]  /*6db0*/  F2FP.SATFINITE.E4M3.F32.PACK_AB_MERGE_C R212, R33, R32, R212 ;  /* 0x0000002021d4723e */ /* 0x000fe200048070d4 */
[----:B------:R-:W-:Y:S01]  /*6dc0*/  FFMA R41, R81, R124, R41 ;  /* 0x0000007c51297223 */ /* 0x000fe20000000029 */
[----:B------:R-:W-:Y:S01]  /*6dd0*/  HADD2.F32 R126, -RZ, R125.H1_H1 ;  /* 0x3000007dff7e7230 */ /* 0x000fe20000004100 */
[----:B------:R-:W-:Y:S01]  /*6de0*/  F2FP.SATFINITE.E4M3.F32.PACK_AB_MERGE_C R213, R43, R38, RZ ;  /* 0x000000262bd5723e */ /* 0x000fe200048070ff */
[----:B------:R-:W-:Y:S02]  /*6df0*/  HADD2.F32 R125, -RZ, R127.H0_H0 ;  /* 0x2000007fff7d7230 */ /* 0x000fe40000004100 */
[C---:B------:R-:W-:Y:S01]  /*6e00*/  FMUL R42, R78.reuse, R46 ;  /* 0x0000002e4e2a7220 */ /* 0x040fe20000400000 */
[----:B------:R-:W-:Y:S01]  /*6e10*/  FMUL R47, R78, R47 ;  /* 0x0000002f4e2f7220 */ /* 0x000fe20000400000 */
[--C-:B------:R-:W-:Y:S01]  /*6e20*/  HADD2.F32 R127, -RZ, R129.reuse.H0_H0 ;  /* 0x20000081ff7f7230 */ /* 0x100fe20000004100 */
[----:B------:R-:W-:Y:S01]  /*6e30*/  F2FP.SATFINITE.E4M3.F32.PACK_AB_MERGE_C R213, R37, R36, R213 ;  /* 0x0000002425d5723e */ /* 0x000fe200048070d5 */
[C---:B------:R-:W-:Y:S01]  /*6e40*/  FFMA R42, R81.reuse, R123, R42 ;  /* 0x0000007b512a7223 */ /* 0x040fe2000000002a */
[C---:B------:R-:W-:Y:S01]  /*6e50*/  FFMA R47, R81.reuse, R126, R47 ;  /* 0x0000007e512f7223 */ /* 0x040fe2000000002f */
[C---:B------:R-:W-:Y:S01]  /*6e60*/  FFMA R44, R81.reuse, R125, R44 ;  /* 0x0000007d512c7223 */ /* 0x040fe2000000002c */
[----:B------:R-:W-:Y:S01]  /*6e70*/  ISETP.NE.AND P6, PT, R198, RZ, PT ;  /* 0x000000ffc600720c */ /* 0x000fe20003fc5270 */
[----:B------:R-:W-:Y:S01]  /*6e80*/  FFMA R45, R81, R128, R45 ;  /* 0x00000080512d7223 */ /* 0x000fe2000000002d */
[----:B------:R-:W-:Y:S01]  /*6e90*/  HADD2.F32 R130, -RZ, R129.H1_H1 ;  /* 0x30000081ff827230 */ /* 0x000fe20000004100 */
[----:B------:R-:W-:Y:S01]  /*6ea0*/  F2FP.SATFINITE.E4M3.F32.PACK_AB_MERGE_C R214, R47, R42, RZ ;  /* 0x0000002a2fd6723e */ /* 0x000fe200048070ff */
[----:B------:R-:W-:Y:S02]  /*6eb0*/  HADD2.F32 R129, -RZ, R131.H0_H0 ;  /* 0x20000083ff817230 */ /* 0x000fe40000004100 */
[C---:B------:R-:W-:Y:S01]  /*6ec0*/  FMUL R46, R78.reuse, R50 ;  /* 0x000000324e2e7220 */ /* 0x040fe20000400000 */
[C---:B------:R-:W-:Y:S01]  /*6ed0*/  FMUL R51, R78.reuse, R51 ;  /* 0x000000334e337220 */ /* 0x040fe20000400000 */
[--C-:B------:R-:W-:Y:S02]  /*6ee0*/  HADD2.F32 R131, -RZ, R133.reuse.H0_H0 ;  /* 0x20000085ff837230 */ /* 0x100fe40000004100 */
[C---:B------:R-:W-:Y:S01]  /*6ef0*/  FMUL R50, R78.reuse, R54 ;  /* 0x000000364e327220 */ /* 0x040fe20000400000 */
[C---:B------:R-:W-:Y:S01]  /*6f00*/  FFMA R46, R81.reuse, R127, R46 ;  /* 0x0000007f512e7223 */ /* 0x040fe2000000002e */
[----:B------:R-:W-:Y:S02]  /*6f10*/  HADD2.F32 R134, -RZ, R133.H1_H1 ;  /* 0x30000085ff867230 */ /* 0x000fe40000004100 */
[C---:B------:R-:W-:Y:S01]  /*6f20*/  FFMA R51, R81.reuse, R130, R51 ;  /* 0x0000008251337223 */ /* 0x040fe20000000033 */
[----:B------:R-:W-:Y:S02]  /*6f30*/  HADD2.F32 R133, -RZ, R135.H0_H0 ;  /* 0x20000087ff857230 */ /* 0x000fe40000004100 */
[C---:B------:R-:W-:Y:S01]  /*6f40*/  FMUL R55, R78.reuse, R55 ;  /* 0x000000374e377220 */ /* 0x040fe20000400000 */
[C---:B------:R-:W-:Y:S01]  /*6f50*/  FFMA R48, R81.reuse, R129, R48 ;  /* 0x0000008151307223 */ /* 0x040fe20000000030 */
[C---:B------:R-:W-:Y:S01]  /*6f60*/  FFMA R49, R81.reuse, R132, R49 ;  /* 0x0000008451317223 */ /* 0x040fe20000000031 */
[--C-:B------:R-:W-:Y:S02]  /*6f70*/  HADD2.F32 R135, -RZ, R137.reuse.H0_H0 ;  /* 0x20000089ff877230 */ /* 0x100fe40000004100 */
[C---:B------:R-:W-:Y:S01]  /*6f80*/  FFMA R50, R81.reuse, R131, R50 ;  /* 0x0000008351327223 */ /* 0x040fe20000000032 */
[----:B------:R-:W-:Y:S02]  /*6f90*/  HADD2.F32 R138, -RZ, R137.H1_H1 ;  /* 0x30000089ff8a7230 */ /* 0x000fe40000004100 */
[C---:B------:R-:W-:Y:S01]  /*6fa0*/  FMUL R54, R78.reuse, R58 ;  /* 0x0000003a4e367220 */ /* 0x040fe20000400000 */
[----:B------:R-:W-:Y:S02]  /*6fb0*/  HADD2.F32 R137, -RZ, R139.H0_H0 ;  /* 0x2000008bff897230 */ /* 0x000fe40000004100 */
[C---:B------:R-:W-:Y:S01]  /*6fc0*/  FFMA R55, R81.reuse, R134, R55 ;  /* 0x0000008651377223 */ /* 0x040fe20000000037 */
        /* <DEDUP_REMOVED lines=16> */
[----:B------:R-:W-:Y:S01]  /*70d0*/  FFMA R63, R81, R142, R63 ;  /* 0x0000008e513f7223 */ /* 0x000fe2000000003f */
[----:B------:R-:W-:Y:S01]  /*70e0*/  FMUL R67, R78, R67 ;  /* 0x000000434e437220 */ /* 0x000fe20000400000 */
[----:B------:R-:W-:Y:S01]  /*70f0*/  F2FP.SATFINITE.E4M3.F32.PACK_AB_MERGE_C R215, R51, R46, RZ ;  /* 0x0000002e33d7723e */ /* 0x000fe200048070ff */
[C---:B------:R-:W-:Y:S01]  /*7100*/  FFMA R60, R81.reuse, R141, R60 ;  /* 0x0000008d513c7223 */ /* 0x040fe2000000003c */
[C---:B------:R-:W-:Y:S01]  /*7110*/  FFMA R61, R81.reuse, R144, R61 ;  /* 0x00000090513d7223 */ /* 0x040fe2000000003d */
[C---:B------:R-:W-:Y:S01]  /*7120*/  FFMA R62, R81.reuse, R143, R62 ;  /* 0x0000008f513e7223 */ /* 0x040fe2000000003e */
[----:B------:R-:W-:Y:S01]  /*7130*/  FFMA R67, R81, R146, R67 ;  /* 0x0000009251437223 */ /* 0x000fe20000000043 */
[----:B------:R-:W-:Y:S02]  /*7140*/  F2FP.SATFINITE.E4M3.F32.PACK_AB_MERGE_C R214, R41, R40, R214 ;  /* 0x0000002829d6723e */ /* 0x000fe400048070d6 */
[----:B------:R-:W-:Y:S02]  /*7150*/  F2FP.SATFINITE.E4M3.F32.PACK_AB_MERGE_C R215, R45, R44, R215 ;  /* 0x0000002c2dd7723e */ /* 0x000fe400048070d7 */
[----:B------:R-:W-:Y:S02]  /*7160*/  F2FP.SATFINITE.E4M3.F32.PACK_AB_MERGE_C R216, R55, R50, RZ ;  /* 0x0000003237d8723e */ /* 0x000fe400048070ff */
[----:B------:R-:W-:Y:S01]  /*7170*/  F2FP.SATFINITE.E4M3.F32.PACK_AB_MERGE_C R217, R59, R54, RZ ;  /* 0x000000363bd9723e */ /* 0x000fe200048070ff */
[----:B------:R1:W-:Y:S01]  /*7180*/  STS.128 [R195+0x8020], R212 ;  /* 0x008020d4c3007388 */ /* 0x0003e20000000c00 */
[----:B------:R-:W-:Y:S02]  /*7190*/  F2FP.SATFINITE.E4M3.F32.PACK_AB_MERGE_C R218, R63, R58, RZ ;  /* 0x0000003a3fda723e */ /* 0x000fe400048070ff */
[----:B------:R-:W-:Y:S02]  /*71a0*/  F2FP.SATFINITE.E4M3.F32.PACK_AB_MERGE_C R219, R67, R62, RZ ;  /* 0x0000003e43db723e */ /* 0x000fe400048070ff */
[----:B------:R-:W-:Y:S02]  /*71b0*/  F2FP.SATFINITE.E4M3.F32.PACK_AB_MERGE_C R216, R49, R48, R216 ;  /* 0x0000003031d8723e */ /* 0x000fe400048070d8 */
[----:B------:R-:W-:Y:S02]  /*71c0*/  F2FP.SATFINITE.E4M3.F32.PACK_AB_MERGE_C R217, R53, R52, R217 ;  /* 0x0000003435d9723e */ /* 0x000fe400048070d9 */
[----:B------:R-:W-:Y:S02]  /*71d0*/  F2FP.SATFINITE.E4M3.F32.PACK_AB_MERGE_C R218, R57, R56, R218 ;  /* 0x0000003839da723e */ /* 0x000fe400048070da */
[----:B------:R-:W-:Y:S02]  /*71e0*/  F2FP.SATFINITE.E4M3.F32.PACK_AB_MERGE_C R219, R61, R60, R219 ;  /* 0x0000003c3ddb723e */ /* 0x000fe400048070db */
[----:B------:R-:W-:Y:S02]  /*71f0*/  LEA R204, R181, UR49, 0x3 ;  /* 0x00000031b5cc7c11 */ /* 0x000fe4000f8e18ff */
[----:B------:R-:W-:Y:S01]  /*7200*/  @P6 SHF.L.U32 R221, R180, 0x1f, RZ ;  /* 0x0000001fb4dd6819 */ /* 0x000fe200000006ff */
[----:B------:R1:W-:Y:S01]  /*7210*/  STS.128 [R194+0x8010], R216 ;  /* 0x008010d8c2007388 */ /* 0x0003e20000000c00 */
[----:B------:R-:W-:Y:S01]  /*7220*/  @!PT LDS RZ, [RZ] ;  /* 0x00000000fffff984 */ /* 0x000fe20000000800 */
[----:B------:R-:W-:Y:S01]  /*7230*/  @!PT LDS RZ, [RZ] ;  /* 0x00000000fffff984 */ /* 0x000fe20000000800 */
[----:B------:R-:W-:Y:S01]  /*7240*/  @!PT LDS RZ, [RZ] ;  /* 0x00000000fffff984 */ /* 0x000fe20000000800 */
[----:B------:R-:W-:Y:S01]  /*7250*/  @!PT LDS RZ, [RZ] ;  /* 0x00000000fffff984 */ /* 0x000fe20000000800 */
[----:B------:R2:W-:Y:S07]  /*7260*/  MEMBAR.ALL.CTA ;  /* 0x0000000000007992 */ /* 0x0005ee0000008000 */
[----:B--2---:R-:W2:Y:S02]  /*7270*/  FENCE.VIEW.ASYNC.S ;  /* 0x00000000000073c6 */ /* 0x004ea40000000000 */
[----:B--2---:R-:W-:Y:S06]  /*7280*/  BAR.SYNC.DEFER_BLOCKING 0x1, 0x80 ;  /* 0x0042000000007b1d */ /* 0x004fec0000010000 */
[----:B------:R-:W-:Y:S05]  /*7290*/  @P0 BRA `(.L_x_109) ;  /* 0x0000000000280947 */ /* 0x000fea0003800000 */
[----:B------:R-:W-:Y:S02]  /*72a0*/  UIADD3 UR4, UPT, UPT, UR49, 0x8200, URZ ;  /* 0x0000820031047890 */ /* 0x000fe4000fffe0ff */
[----:B------:R-:W-:Y:S01]  /*72b0*/  UIADD3 UR6, UP0, UPT, UR52, 0x680, URZ ;  /* 0x0000068034067890 */ /* 0x000fe2000ff1e0ff */
[----:B------:R-:W-:Y:S03]  /*72c0*/  UMOV UR43, UR36 ;  /* 0x00000024002b7c82 */ /* 0x000fe60008000000 */
[----:B------:R-:W-:Y:S01]  /*72d0*/  MOV R188, UR4 ;  /* 0x0000000400bc7c02 */ /* 0x000fe20008000f00 */
[----:B------:R-:W-:Y:S03]  /*72e0*/  UIADD3.X UR7, UPT, UPT, URZ, UR53, URZ, UP0, !UPT ;  /* 0x00000035ff077290 */ /* 0x000fe600087fe4ff */
[----:B------:R-:W-:Y:S11]  /*72f0*/  R2UR UR40, R188 ;  /* 0x00000000bc2872ca */ /* 0x000ff600000e0000 */
[----:B------:R-:W-:Y:S02]  /*7300*/  @!UPT UIADD3 URZ, UPT, UPT, URZ, URZ, URZ ;  /* 0x000000fffffff290 */ /* 0x000fe4000fffe0ff */
[----:B------:R2:W-:Y:S01]  /*7310*/  UTMASTG.3D [UR40], [UR6] ;  /* 0x00000028060073b5 */ /* 0x0005e20008010000 */
[----:B------:R0:W-:Y:S01]  /*7320*/  UTMACMDFLUSH ;  /* 0x00000000000079b7 */ /* 0x0001e20000000000 */
[----:B--2---:R-:W-:Y:S04]  /*7330*/  DEPBAR.LE SB0, 0x1 ;  /* 0x000080400000791a */ /* 0x004fe80000000000 */
.L_x_109:
[----:B------:R-:W-:Y:S05]  /*7340*/  BSYNC.RECONVERGENT B0 ;  /* 0x0000000000007941 */ /* 0x000fea0003800200 */
.L_x_108:
[----:B------:R-:W-:Y:S06]  /*7350*/  BAR.SYNC.DEFER_BLOCKING 0x1, 0x80 ;  /* 0x0042000000007b1d */ /* 0x000fec0000010000 */
[----:B------:R-:W2:Y:S01]  /*7360*/  @P6 SYNCS.PHASECHK.TRANS64.TRYWAIT P0, [R204+URZ+0xe0], R221 ;  /* 0x0000e0ddcc0065a7 */ /* 0x000ea200080011ff */
[----:B------:R-:W-:Y:S01]  /*7370*/  BSSY B1, `(.L_x_110) ;  /* 0x0000023000017945 */ /* 0x000fe20003800000 */
[----:B--2---:R-:W-:Y:S03]  /*7380*/  @P6 SEL R196, RZ, 0x1, !P0 ;  /* 0x00000001ffc46807 */ /* 0x004fe60004000000 */
[----:B------:R-:W-:Y:S05]  /*7390*/  @!P6 BRA `(.L_x_111) ;  /* 0x000000000080e947 */ /* 0x000fea0003800000 */
[----:B------:R-:W-:Y:S01]  /*73a0*/  ISETP.NE.AND P1, PT, R197, RZ, PT ;  /* 0x000000ffc500720c */ /* 0x000fe20003f25270 */
[----:B------:R-:W-:Y:S01]  /*73b0*/  BSSY B0, `(.L_x_112) ;  /* 0x000000a000007945 */ /* 0x000fe20003800000 */
[----:B------:R-:W-:Y:S11]  /*73c0*/  ISETP.NE.AND P0, PT, R196, RZ, PT ;  /* 0x000000ffc400720c */ /* 0x000ff60003f05270 */
[----:B------:R-:W-:Y:S04]  /*73d0*/  @P1 IMAD R0, R181, 0x2000, R186 ;  /* 0x00002000b5001824 */ /* 0x000fe800078e02ba */
[C---:B------:R-:W-:Y:S01]  /*73e0*/  @P1 IMAD.IADD R6, R0.reuse, 0x1, R199 ;  /* 0x0000000100061824 */ /* 0x040fe200078e02c7 */
[----:B------:R-:W-:Y:S03]  /*73f0*/  @P1 IADD3 R4, PT, PT, R0, R207, RZ ;  /* 0x000000cf00041210 */ /* 0x000fe60007ffe0ff */
[----:B------:R-:W-:Y:S01]  /*7400*/  @P1 IMAD.IADD R2, R205, 0x1, R6 ;  /* 0x00000001cd021824 */ /* 0x000fe200078e0206 */
[----:B------:R-:W-:Y:S06]  /*7410*/  @P0 BRA `(.L_x_113) ;  /* 0x00000000000c0947 */ /* 0x000fec0003800000 */
[----:B------:R-:W-:Y:S04]  /*7420*/  SHF.L.U32 R3, R180, 0x1f, RZ ;  /* 0x0000001fb4037819 */ /* 0x000fe800000006ff */
[----:B------:R-:W2:Y:S02]  /*7430*/  SYNCS.PHASECHK.TRANS64.TRYWAIT P0, [R204+URZ+0xe0], R3 ;  /* 0x0000e003cc0075a7 */ /* 0x000ea400080011ff */
[----:B--2---:R-:W-:Y:S05]  /*7440*/  @!P0 BRA `(.L_x_114) ;  /* 0x0000004c00bc8947 */ /* 0x004fea0003800000 */
.L_x_113:
[----:B------:R-:W-:Y:S05]  /*7450*/  BSYNC B0 ;  /* 0x0000000000007941 */ /* 0x000fea0003800000 */
.L_x_112:
[----:B------:R-:W-:Y:S01]  /*7460*/  ISETP.NE.AND P0, PT, R197, RZ, PT ;  /* 0x000000ffc500720c */ /* 0x000fe20003f05270 */
[----:B--2---:R-:W-:Y:S02]  /*7470*/  VIADD R204, R204, 0x100 ;  /* 0x00000100cccc7836 */ /* 0x004fe40000000000 */
[----:B------:R-:W-:Y:S02]  /*7480*/  IMAD.U32 R3, RZ, RZ, UR37 ;  /* 0x00000025ff037e24 */ /* 0x000fe4000f8e00ff */
[----:B------:R-:W-:Y:S03]  /*7490*/  VIADD R181, R181, 0x1 ;  /* 0x00000001b5b57836 */ /* 0x000fe60000000000 */
[----:B------:R-:W-:Y:S05]  /*74a0*/  PRMT R3, R3, 0x654, R204 ;  /* 0x0000065403037816 */ /* 0x000fea00000000cc */
[----:B------:R2:W3:Y:S04]  /*74b0*/  @P0 LDS.128 R148, [R0] ;  /* 0x0000000000940984 */ /* 0x0004e80000000c00 */
[----:B------:R2:W4:Y:S04]  /*74c0*/  @P0 LDS.128 R156, [R4+0x20] ;  /* 0x00002000049c0984 */ /* 0x0005280000000c00 */
        /* <DEDUP_REMOVED lines=9> */
[----:B------:R-:W-:Y:S01]  /*7560*/  SEL R181, R181, RZ, P0 ;  /* 0x000000ffb5b57207 */ /* 0x000fe20000000000 */
[----:B-----5:R5:W-:Y:S02]  /*7570*/  SYNCS.ARRIVE.TRANS64.RED.A1T0 RZ, [R3+URZ], RZ ;  /* 0x000000ff03ff79a7 */ /* 0x020be400081004ff */
[----:B-----5:R-:W-:Y:S04]  /*7580*/  SEL R3, RZ, 0x1, P0 ;  /* 0x00000001ff037807 */ /* 0x020fe80000000000 */
[----:B--234-:R-:W-:Y:S02]  /*7590*/  LOP3.LUT R180, R180, R3, RZ, 0x3c, !PT ;  /* 0x00000003b4b47212 */ /* 0x01cfe400078e3cff */
.L_x_111:
[----:B------:R-:W-:Y:S05]  /*75a0*/  BSYNC B1 ;  /* 0x0000000000017941 */ /* 0x000fea0003800000 */
.L_x_110:
[----:B------:R-:W-:Y:S01]  /*75b0*/  VIADD R0, R80, 0x40 ;  /* 0x0000004050007836 */ /* 0x000fe20000000000 */
[----:B------:R-:W-:Y:S04]  /*75c0*/  BSSY.RECONVERGENT B6, `(.L_x_115) ;  /* 0x0000015000067945 */ /* 0x000fe80003800200 */
[----:B------:R-:W-:Y:S04]  /*75d0*/  SHF.R.U32.HI R0, RZ, 0x15, R0 ;  /* 0x00000015ff007819 */ /* 0x000fe80000011600 */
[----:B------:R-:W-:Y:S11]  /*75e0*/  LOP3.LUT P0, RZ, R0, 0x3, R173, 0x48, !PT ;  /* 0x0000000300ff7812 */ /* 0x000ff600078048ad */
[----:B------:R-:W-:Y:S02]  /*75f0*/  @!UPT UIADD3 URZ, UPT, UPT, URZ, URZ, URZ ;  /* 0x000000fffffff290 */ /* 0x000fe4000fffe0ff */
[----:B------:R-:W-:Y:S05]  /*7600*/  @!P0 BRA `(.L_x_116) ;  /* 0x0000000000408947 */ /* 0x000fea0003800000 */
[----:B------:R-:W2:Y:S01]  /*7610*/  LDCU.64 UR8, c[0x4][0x78] ;  /* 0x01000f00ff0877ac */ /* 0x000ea20008000a00 */
[----:B------:R-:W-:Y:S01]  /*7620*/  MOV R3, 0x0 ;  /* 0x0000000000037802 */ /* 0x000fe20000000f00 */
[----:B------:R-:W-:Y:S02]  /*7630*/  HFMA2 R12, -RZ, RZ, 0, 5.9604644775390625e-08 ;  /* 0x00000001ff0c7431 */ /* 0x000fe400000001ff */
[----:B------:R-:W-:Y:S02]  /*7640*/  IMAD.MOV.U32 R8, RZ, RZ, 0x192 ;  /* 0x00000192ff087424 */ /* 0x000fe400078e00ff */
[----:B------:R-:W-:Y:S01]  /*7650*/  IMAD.MOV.U32 R13, RZ, RZ, RZ ;  /* 0x000000ffff0d7224 */ /* 0x000fe200078e00ff */
[----:B------:R-:W3:Y:S01]  /*7660*/  LDCU.64 UR6, c[0x4][0x80] ;  /* 0x01001000ff0677ac */ /* 0x000ee20008000a00 */
[----:B------:R-:W4:Y:S01]  /*7670*/  LDC.64 R2, c[0x4][R3] ;  /* 0x0100000003027b82 */ /* 0x000f220000000a00 */
[----:B------:R-:W5:Y:S01]  /*7680*/  LDCU.64 UR4, c[0x4][0x18] ;  /* 0x01000300ff0477ac */ /* 0x000f620008000a00 */
[----:B--2---:R-:W-:Y:S01]  /*7690*/  MOV R5, UR9 ;  /* 0x0000000900057c02 */ /* 0x004fe20008000f00 */
[----:B------:R-:W-:Y:S01]  /*76a0*/  IMAD.U32 R4, RZ, RZ, UR8 ;  /* 0x00000008ff047e24 */ /* 0x000fe2000f8e00ff */
[----:B---3--:R-:W-:Y:S01]  /*76b0*/  MOV R7, UR7 ;  /* 0x0000000700077c02 */ /* 0x008fe20008000f00 */
[----:B------:R-:W-:Y:S01]  /*76c0*/  IMAD.U32 R6, RZ, RZ, UR6 ;  /* 0x00000006ff067e24 */ /* 0x000fe2000f8e00ff */
[----:B-----5:R-:W-:Y:S01]  /*76d0*/  MOV R11, UR5 ;  /* 0x00000005000b7c02 */ /* 0x020fe20008000f00 */
[----:B------:R-:W-:Y:S02]  /*76e0*/  IMAD.U32 R10, RZ, RZ, UR4 ;  /* 0x00000004ff0a7e24 */ /* 0x000fe4000f8e00ff */
[----:B------:R-:W-:Y:S07]  /*76f0*/  LEPC R20, `(.L_x_116) ;  /* 0x000000001014794e */ /* 0x000fee0000000000 */
[----:B-1--4-:R-:W-:Y:S05]  /*7700*/  CALL.ABS.NOINC R2 ;  /* 0x0000000002007343 */ /* 0x012fea0003c00000 */
.L_x_116:
[----:B------:R-:W-:Y:S05]  /*7710*/  BSYNC.RECONVERGENT B6 ;  /* 0x0000000000067941 */ /* 0x000fea0003800200 */
.L_x_115:
[----:B------:R-:W-:Y:S01]  /*7720*/  F2FP.F16.E4M3.UNPACK_B R4, R149 ;  /* 0x00000095ff04723e */ /* 0x000fe200020006ff */
[----:B------:R-:W-:Y:S05]  /*7730*/  WARPSYNC.ALL ;  /* 0x0000000000007948 */ /* 0x000fea0003800000 */
[----:B------:R-:W-:Y:S01]  /*7740*/  R2UR UR4, R80 ;  /* 0x00000000500472ca */ /* 0x000fe200000e0000 */
[--C-:B------:R-:W-:Y:S01]  /*7750*/  HADD2.F32 R88, -RZ, R4.reuse.H0_H0 ;  /* 0x20000004ff587230 */ /* 0x100fe20000004100 */
[-C--:B------:R-:W-:Y:S01]  /*7760*/  F2FP.F16.E4M3.UNPACK_B R0, R148.reuse ;  /* 0x00000094ff00723e */ /* 0x080fe200020006ff */
[----:B------:R-:W-:Y:S01]  /*7770*/  HADD2.F32 R83, -RZ, R4.H1_H1 ;  /* 0x30000004ff537230 */ /* 0x000fe20000004100 */
[----:B------:R-:W-:Y:S01]  /*7780*/  F2FP.F16.E4M3.UNPACK_B R4, R151 ;  /* 0x00000097ff04723e */ /* 0x000fe200020006ff */
[----:B------:R-:W-:Y:S01]  /*7790*/  BSSY.RECONVERGENT B0, `(.L_x_117) ;  /* 0x0000116000007945 */ /* 0x000fe20003800200 */
[----:B------:R-:W-:Y:S01]  /*77a0*/  F2FP.F16.E4M3.UNPACK_B R3, R148.H1 ;  /* 0x00000094ff03723e */ /* 0x000fe200030006ff */
[--C-:B------:R-:W-:Y:S01]  /*77b0*/  HADD2.F32 R2, -RZ, R0.reuse.H0_H0 ;  /* 0x20000000ff027230 */ /* 0x100fe20000004100 */
[----:B-1----:R-:W-:Y:S01]  /*77c0*/  F2FP.F16.E4M3.UNPACK_B R135, R162 ;  /* 0x000000a2ff87723e */ /* 0x002fe200020006ff */
[----:B------:R-:W-:Y:S01]  /*77d0*/  HADD2.F32 R82, -RZ, R0.H1_H1 ;  /* 0x30000000ff527230 */ /* 0x000fe20000004100 */
[----:B------:R-:W-:Y:S01]  /*77e0*/  F2FP.F16.E4M3.UNPACK_B R0, R149.H1 ;  /* 0x00000095ff00723e */ /* 0x000fe200030006ff */
[--C-:B------:R-:W-:Y:S01]  /*77f0*/  HADD2.F32 R84, -RZ, R3.reuse.H0_H0 ;  /* 0x20000003ff547230 */ /* 0x100fe20000004100 */
[----:B------:R-:W-:Y:S01]  /*7800*/  F2FP.F16.E4M3.UNPACK_B R125, R159.H1 ;  /* 0x0000009fff7d723e */ /* 0x000fe200030006ff */
[----:B------:R-:W-:Y:S01]  /*7810*/  HADD2.F32 R86, -RZ, R3.H1_H1 ;  /* 0x30000003ff567230 */ /* 0x000fe20000004100 */
[-C--:B------:R-:W-:Y:S01]  /*7820*/  F2FP.F16.E4M3.UNPACK_B R3, R150.reuse ;  /* 0x00000096ff03723e */ /* 0x080fe200020006ff */
[--C-:B------:R-:W-:Y:S01]  /*7830*/  HADD2.F32 R90, -RZ, R0.reuse.H0_H0 ;  /* 0x20000000ff5a7230 */ /* 0x100fe20000004100 */
[----:B------:R-:W-:Y:S01]  /*7840*/  ISETP.NE.AND P0, PT, R189, RZ, PT ;  /* 0x000000ffbd00720c */ /* 0x000fe20003f05270 */
[----:B------:R-:W-:Y:S01]  /*7850*/  HADD2.F32 R85, -RZ, R0.H1_H1 ;  /* 0x30000000ff557230 */ /* 0x000fe20000004100 */
[----:B------:R-:W-:Y:S01]  /*7860*/  F2FP.F16.E4M3.UNPACK_B R0, R150.H1 ;  /* 0x00000096ff00723e */ /* 0x000fe200030006ff */
[--C-:B------:R-:W-:Y:S01]  /*7870*/  HADD2.F32 R92, -RZ, R3.reuse.H0_H0 ;  /* 0x20000003ff5c7230 */ /* 0x100fe20000004100 */
[----:B------:R-:W-:Y:S01]  /*7880*/  ISETP.NE.AND P6, PT, R198, RZ, PT ;  /* 0x000000ffc600720c */ /* 0x000fe20003fc5270 */
[----:B------:R-:W-:Y:S01]  /*7890*/  HADD2.F32 R87, -RZ, R3.H1_H1 ;  /* 0x30000003ff577230 */ /* 0x000fe20000004100 */
[----:B------:R-:W-:Y:S01]  /*78a0*/  F2FP.F16.E4M3.UNPACK_B R3, R151.H1 ;  /* 0x00000097ff03723e */ /* 0x000fe200030006ff */
[--C-:B------:R-:W-:Y:S02]  /*78b0*/  HADD2.F32 R94, -RZ, R0.reuse.H0_H0 ;  /* 0x20000000ff5e7230 */ /* 0x100fe40000004100 */
[----:B------:R-:W-:Y:S01]  /*78c0*/  HADD2.F32 R89, -RZ, R0.H1_H1 ;  /* 0x30000000ff597230 */ /* 0x000fe20000004100 */
[-C--:B------:R-:W-:Y:S01]  /*78d0*/  F2FP.F16.E4M3.UNPACK_B R0, R152.reuse ;  /* 0x00000098ff00723e */ /* 0x080fe200020006ff */
[--C-:B------:R-:W-:Y:S02]  /*78e0*/  HADD2.F32 R96, -RZ, R4.reuse.H0_H0 ;  /* 0x20000004ff607230 */ /* 0x100fe40000004100 */
[----:B------:R-:W-:Y:S01]  /*78f0*/  HADD2.F32 R91, -RZ, R4.H1_H1 ;  /* 0x30000004ff5b7230 */ /* 0x000fe20000004100 */
[-C--:B------:R-:W-:Y:S01]  /*7900*/  F2FP.F16.E4M3.UNPACK_B R4, R153.reuse ;  /* 0x00000099ff04723e */ /* 0x080fe200020006ff */
[--C-:B------:R-:W-:Y:S02]  /*7910*/  HADD2.F32 R100, -RZ, R0.reuse.H0_H0 ;  /* 0x20000000ff647230 */ /* 0x100fe40000004100 */
[----:B------:R-:W-:Y:S01]  /*7920*/  HADD2.F32 R95, -RZ, R0.H1_H1 ;  /* 0x30000000ff5f7230 */ /* 0x000fe20000004100 */
[----:B------:R-:W-:Y:S01]  /*7930*/  F2FP.F16.E4M3.UNPACK_B R0, R153.H1 ;  /* 0x00000099ff00723e */ /* 0x000fe200030006ff */
[--C-:B------:R-:W-:Y:S02]  /*7940*/  HADD2.F32 R98, -RZ, R3.reuse.H0_H0 ;  /* 0x20000003ff627230 */ /* 0x100fe40000004100 */
[----:B------:R-:W-:Y:S01]  /*7950*/  HADD2.F32 R93, -RZ, R3.H1_H1 ;  /* 0x30000003ff5d7230 */ /* 0x000fe20000004100 */
[----:B------:R-:W-:Y:S01]  /*7960*/  F2FP.F16.E4M3.UNPACK_B R3, R152.H1 ;  /* 0x00000098ff03723e */ /* 0x000fe200030006ff */
[--C-:B------:R-:W-:Y:S02]  /*7970*/  HADD2.F32 R106, -RZ, R0.reuse.H0_H0 ;  /* 0x20000000ff6a7230 */ /* 0x100fe40000004100 */
[----:B------:R-:W-:Y:S01]  /*7980*/  HADD2.F32 R101, -RZ, R0.H1_H1 ;  /* 0x30000000ff657230 */ /* 0x000fe20000004100 */
[-C--:B------:R-:W-:Y:S01]  /*7990*/  F2FP.F16.E4M3.UNPACK_B R0, R154.reuse.H1 ;  /* 0x0000009aff00723e */ /* 0x080fe200030006ff */
[--C-:B------:R-:W-:Y:S02]  /*79a0*/  HADD2.F32 R104, -RZ, R4.reuse.H0_H0 ;  /* 0x20000004ff687230 */ /* 0x100fe40000004100 */
[----:B------:R-:W-:Y:S01]  /*79b0*/  HADD2.F32 R99, -RZ, R4.H1_H1 ;  /* 0x30000004ff637230 */ /* 0x000fe20000004100 */
[----:B------:R-:W-:Y:S01]  /*79c0*/  F2FP.F16.E4M3.UNPACK_B R4, R155 ;  /* 0x0000009bff04723e */ /* 0x000fe200020006ff */
[--C-:B------:R-:W-:Y:S02]  /*79d0*/  HADD2.F32 R102, -RZ, R3.reuse.H0_H0 ;  /* 0x20000003ff667230 */ /* 0x100fe40000004100 */
[----:B------:R-:W-:Y:S01]  /*79e0*/  HADD2.F32 R97, -RZ, R3.H1_H1 ;  /* 0x30000003ff617230 */ /* 0x000fe20000004100 */
[----:B------:R-:W-:Y:S01]  /*79f0*/  F2FP.F16.E4M3.UNPACK_B R3, R154 ;  /* 0x0000009aff03723e */ /* 0x000fe200020006ff */
[--C-:B------:R-:W-:Y:S02]  /*7a00*/  HADD2.F32 R110, -RZ, R0.reuse.H0_H0 ;  /* 0x20000000ff6e7230 */ /* 0x100fe40000004100 */
[----:B------:R-:W-:Y:S01]  /*7a10*/  HADD2.F32 R105, -RZ, R0.H1_H1 ;  /* 0x30000000ff697230 */ /* 0x000fe20000004100 */
[-C--:B------:R-:W-:Y:S01]  /*7a20*/  F2FP.F16.E4M3.UNPACK_B R0, R156.reuse ;  /* 0x0000009cff00723e */ /* 0x080fe200020006ff */
[--C-:B------:R-:W-:Y:S02]  /*7a30*/  HADD2.F32 R112, -RZ, R4.reuse.H0_H0 ;  /* 0x20000004ff707230 */ /* 0x100fe40000004100 */
[----:B------:R-:W-:Y:S01]  /*7a40*/  HADD2.F32 R107, -RZ, R4.H1_H1 ;  /* 0x30000004ff6b7230 */ /* 0x000fe20000004100 */
[----:B------:R-:W-:Y:S01]  /*7a50*/  F2FP.F16.E4M3.UNPACK_B R4, R157 ;  /* 0x0000009dff04723e */ /* 0x000fe200020006ff */
[--C-:B------:R-:W-:Y:S02]  /*7a60*/  HADD2.F32 R108, -RZ, R3.reuse.H0_H0 ;  /* 0x20000003ff6c7230 */ /* 0x100fe40000004100 */
[----:B------:R-:W-:Y:S01]  /*7a70*/  HADD2.F32 R103, -RZ, R3.H1_H1 ;  /* 0x30000003ff677230 */ /* 0x000fe20000004100 */
[----:B------:R-:W-:Y:S01]  /*7a80*/  F2FP.F16.E4M3.UNPACK_B R3, R155.H1 ;  /* 0x0000009bff03723e */ /* 0x000fe200030006ff */
[--C-:B------:R-:W-:Y:S02]  /*7a90*/  HADD2.F32 R116, -RZ, R0.reuse.H0_H0 ;  /* 0x20000000ff747230 */ /* 0x100fe40000004100 */
[----:B------:R-:W-:Y:S01]  /*7aa0*/  HADD2.F32 R111, -RZ, R0.H1_H1 ;  /* 0x30000000ff6f7230 */ /* 0x000fe20000004100 */
[----:B------:R-:W-:Y:S01]  /*7ab0*/  F2FP.F16.E4M3.UNPACK_B R0, R156.H1 ;  /* 0x0000009cff00723e */ /* 0x000fe200030006ff */
[--C-:B------:R-:W-:Y:S02]  /*7ac0*/  HADD2.F32 R120, -RZ, R4.reuse.H0_H0 ;  /* 0x20000004ff787230 */ /* 0x100fe40000004100 */
[----:B------:R-:W-:Y:S02]  /*7ad0*/  HADD2.F32 R115, -RZ, R4.H1_H1 ;  /* 0x30000004ff737230 */ /* 0x000fe40000004100 */
[--C-:B------:R-:W-:Y:S01]  /*7ae0*/  HADD2.F32 R114, -RZ, R3.reuse.H0_H0 ;  /* 0x20000003ff727230 */ /* 0x100fe20000004100 */
[----:B------:R-:W1:Y:S01]  /*7af0*/  LDTM.x64 R4, tmem[UR4+0x40] ;  /* 0x00004004000479ee */ /* 0x000e620008340000 */
[----:B------:R-:W-:Y:S01]  /*7b00*/  HADD2.F32 R109, -RZ, R3.H1_H1 ;  /* 0x30000003ff6d7230 */ /* 0x000fe20000004100 */
[----:B------:R-:W-:Y:S01]  /*7b10*/  F2FP.F16.E4M3.UNPACK_B R3, R157.H1 ;  /* 0x0000009dff03723e */ /* 0x000fe200030006ff */
        /* <DEDUP_REMOVED lines=14> */
[----:B------:R-:W-:Y:S01]  /*7c00*/  F2FP.F16.E4M3.UNPACK_B R0, R160.H1 ;  /* 0x000000a0ff00723e */ /* 0x000fe200030006ff */
[--C-:B------:R-:W-:Y:S02]  /*7c10*/  HADD2.F32 R132, -RZ, R3.reuse.H0_H0 ;  /* 0x20000003ff847230 */ /* 0x100fe40000004100 */
[C---:B-1----:R-:W-:Y:S01]  /*7c20*/  FMUL R7, R78.reuse, R7 ;  /* 0x000000074e077220 */ /* 0x042fe20000400000 */
        /* <DEDUP_REMOVED lines=10> */
[C---:B------:R-:W-:Y:S01]  /*7cd0*/  FMUL R0, R78.reuse, R4 ;  /* 0x000000044e007220 */ /* 0x040fe20000400000 */
[--C-:B------:R-:W-:Y:S01]  /*7ce0*/  HADD2.F32 R140, -RZ, R135.reuse.H0_H0 ;  /* 0x20000087ff8c7230 */ /* 0x100fe20000004100 */
[----:B------:R-:W-:Y:S01]  /*7cf0*/  F2FP.F16.E4M3.UNPACK_B R4, R163 ;  /* 0x000000a3ff04723e */ /* 0x000fe200020006ff */
[----:B------:R-:W-:Y:S02]  /*7d00*/  HADD2.F32 R135, -RZ, R135.H1_H1 ;  /* 0x30000087ff877230 */ /* 0x000fe40000004100 */
[C---:B------:R-:W-:Y:S01]  /*7d10*/  FFMA R0, R81.reuse, R2, R0 ;  /* 0x0000000251007223 */ /* 0x040fe20000000000 */
[C---:B------:R-:W-:Y:S01]  /*7d20*/  FMUL R2, R78.reuse, R5 ;  /* 0x000000054e027220 */ /* 0x040fe20000400000 */
[--C-:B------:R-:W-:Y:S01]  /*7d30*/  HADD2.F32 R142, -RZ, R3.reuse.H0_H0 ;  /* 0x20000003ff8e7230 */ /* 0x100fe20000004100 */
[----:B------:R-:W-:Y:S01]  /*7d40*/  F2FP.F16.E4M3.UNPACK_B R5, R163.H1 ;  /* 0x000000a3ff05723e */ /* 0x000fe200030006ff */
[----:B------:R-:W-:Y:S02]  /*7d50*/  HADD2.F32 R137, -RZ, R3.H1_H1 ;  /* 0x30000003ff897230 */ /* 0x000fe40000004100 */
[C---:B------:R-:W-:Y:S01]  /*7d60*/  FFMA R2, R81.reuse, R82, R2 ;  /* 0x0000005251027223 */ /* 0x040fe20000000002 */
[--C-:B------:R-:W-:Y:S02]  /*7d70*/  HADD2.F32 R82, -RZ, R4.reuse.H0_H0 ;  /* 0x20000004ff527230 */ /* 0x100fe40000004100 */
[C---:B------:R-:W-:Y:S01]  /*7d80*/  FMUL R3, R78.reuse, R6 ;  /* 0x000000064e037220 */ /* 0x040fe20000400000 */
[----:B------:R-:W-:Y:S02]  /*7d90*/  HADD2.F32 R139, -RZ, R4.H1_H1 ;  /* 0x30000004ff8b7230 */ /* 0x000fe40000004100 */
[C---:B------:R-:W-:Y:S01]  /*7da0*/  FMUL R4, R78.reuse, R9 ;  /* 0x000000094e047220 */ /* 0x040fe20000400000 */
[--C-:B------:R-:W-:Y:S02]  /*7db0*/  HADD2.F32 R141, -RZ, R5.reuse.H1_H1 ;  /* 0x30000005ff8d7230 */ /* 0x100fe40000004100 */
[C---:B------:R-:W-:Y:S01]  /*7dc0*/  FFMA R3, R81.reuse, R84, R3 ;  /* 0x0000005451037223 */ /* 0x040fe20000000003 */
[----:B------:R-:W-:Y:S01]  /*7dd0*/  FFMA R7, R81, R86, R7 ;  /* 0x0000005651077223 */ /* 0x000fe20000000007 */
[----:B------:R-:W-:Y:S02]  /*7de0*/  HADD2.F32 R84, -RZ, R5.H0_H0 ;  /* 0x20000005ff547230 */ /* 0x000fe40000004100 */
[C---:B------:R-:W-:Y:S01]  /*7df0*/  FMUL R5, R78.reuse, R10 ;  /* 0x0000000a4e057220 */ /* 0x040fe20000400000 */
[C---:B------:R-:W-:Y:S01]  /*7e00*/  FMUL R6, R78.reuse, R11 ;  /* 0x0000000b4e067220 */ /* 0x040fe20000400000 */
[C---:B------:R-:W-:Y:S01]  /*7e10*/  FMUL R11, R78.reuse, R16 ;  /* 0x000000104e0b7220 */ /* 0x040fe20000400000 */
[----:B------:R-:W-:Y:S01]  /*7e20*/  F2FP.SATFINITE.E4M3.F32.PACK_AB_MERGE_C R143, R7, R3, RZ ;  /* 0x00000003078f723e */ /* 0x000fe200048070ff */
[C---:B------:R-:W-:Y:S01]  /*7e30*/  FMUL R3, R78.reuse, R8 ;  /* 0x000000084e037220 */ /* 0x040fe20000400000 */
[C---:B------:R-:W-:Y:S01]  /*7e40*/  FMUL R7, R78.reuse, R12 ;  /* 0x0000000c4e077220 */ /* 0x040fe20000400000 */
[C---:B------:R-:W-:Y:S01]  /*7e50*/  FMUL R8, R78.reuse, R13 ;  /* 0x0000000d4e087220 */ /* 0x040fe20000400000 */
[C---:B------:R-:W-:Y:S01]  /*7e60*/  FMUL R12, R78.reuse, R17 ;  /* 0x000000114e0c7220 */ /* 0x040fe20000400000 */
[C---:B------:R-:W-:Y:S01]  /*7e70*/  FFMA R3, R81.reuse, R88, R3 ;  /* 0x0000005851037223 */ /* 0x040fe20000000003 */
[C---:B------:R-:W-:Y:S01]  /*7e80*/  FFMA R4, R81.reuse, R83, R4 ;  /* 0x0000005351047223 */ /* 0x040fe20000000004 */
[C---:B------:R-:W-:Y:S01]  /*7e90*/  FFMA R5, R81.reuse, R90, R5 ;  /* 0x0000005a51057223 */ /* 0x040fe20000000005 */
[C---:B------:R-:W-:Y:S01]  /*7ea0*/  FFMA R6, R81.reuse, R85, R6 ;  /* 0x0000005551067223 */ /* 0x040fe20000000006 */
[C---:B------:R-:W-:Y:S01]  /*7eb0*/  FFMA R7, R81.reuse, R92, R7 ;  /* 0x0000005c51077223 */ /* 0x040fe20000000007 */
[C---:B------:R-:W-:Y:S01]  /*7ec0*/  FFMA R8, R81.reuse, R87, R8 ;  /* 0x0000005751087223 */ /* 0x040fe20000000008 */
[C---:B------:R-:W-:Y:S01]  /*7ed0*/  FMUL R16, R78.reuse, R21 ;  /* 0x000000154e107220 */ /* 0x040fe20000400000 */
[----:B------:R-:W-:Y:S01]  /*7ee0*/  FMUL R9, R78, R14 ;  /* 0x0000000e4e097220 */ /* 0x000fe20000400000 */
[----:B------:R-:W-:Y:S01]  /*7ef0*/  F2FP.SATFINITE.E4M3.F32.PACK_AB_MERGE_C R5, R6, R5, RZ ;  /* 0x000000050605723e */ /* 0x000fe200048070ff */
[C---:B------:R-:W-:Y:S01]  /*7f00*/  FMUL R10, R78.reuse, R15 ;  /* 0x0000000f4e0a7220 */ /* 0x040fe20000400000 */
[C---:B------:R-:W-:Y:S01]  /*7f10*/  FMUL R15, R78.reuse, R20 ;  /* 0x000000144e0f7220 */ /* 0x040fe20000400000 */
[C---:B------:R-:W-:Y:S01]  /*7f20*/  FFMA R9, R81.reuse, R94, R9 ;  /* 0x0000005e51097223 */ /* 0x040fe20000000009 */
[C---:B------:R-:W-:Y:S01]  /*7f30*/  FMUL R20, R78.reuse, R25 ;  /* 0x000000194e147220 */ /* 0x040fe20000400000 */
[C---:B------:R-:W-:Y:S01]  /*7f40*/  FFMA R10, R81.reuse, R89, R10 ;  /* 0x00000059510a7223 */ /* 0x040fe2000000000a */
[C---:B------:R-:W-:Y:S01]  /*7f50*/  FFMA R11, R81.reuse, R96, R11 ;  /* 0x00000060510b7223 */ /* 0x040fe2000000000b */
[C---:B------:R-:W-:Y:S01]  /*7f60*/  FFMA R12, R81.reuse, R91, R12 ;  /* 0x0000005b510c7223 */ /* 0x040fe2000000000c */
[C---:B------:R-:W-:Y:S01]  /*7f70*/  FMUL R13, R78.reuse, R18 ;  /* 0x000000124e0d7220 */ /* 0x040fe20000400000 */
[----:B------:R-:W-:Y:S01]  /*7f80*/  FMUL R14, R78, R19 ;  /* 0x000000134e0e7220 */ /* 0x000fe20000400000 */
[----:B------:R-:W-:Y:S01]  /*7f90*/  F2FP.SATFINITE.E4M3.F32.PACK_AB_MERGE_C R9, R10, R9, RZ ;  /* 0x000000090a09723e */ /* 0x000fe200048070ff */
[C---:B------:R-:W-:Y:S01]  /*7fa0*/  FMUL R19, R78.reuse, R24 ;  /* 0x000000184e137220 */ /* 0x040fe20000400000 */
        /* <DEDUP_REMOVED lines=17> */
[----:B------:R-:W-:Y:S01]  /*80c0*/  FMUL R27, R78, R32 ;  /* 0x000000204e1b7220 */ /* 0x000fe20000400000 */
[C---:B------:R-:W-:Y:S01]  /*80d0*/  FFMA R21, R81.reuse, R106, R21 ;  /* 0x0000006a51157223 */ /* 0x040fe20000000015 */
[C---:B------:R-:W-:Y:S01]  /*80e0*/  FFMA R22, R81.reuse, R101, R22 ;  /* 0x0000006551167223 */ /* 0x040fe20000000016 */
[----:B------:R-:W-:Y:S01]  /*80f0*/  F2FP.SATFINITE.E4M3.F32.PACK_AB_MERGE_C R16, R16, R15, R17 ;  /* 0x0000000f1010723e */ /* 0x000fe20004807011 */
[C---:B------:R-:W-:Y:S01]  /*8100*/  FFMA R23, R81.reuse, R108, R23 ;  /* 0x0000006c51177223 */ /* 0x040fe20000000017 */
[C---:B------:R-:W-:Y:S01]  /*8110*/  FFMA R24, R81.reuse, R103, R24 ;  /* 0x0000006751187223 */ /* 0x040fe20000000018 */
[----:B------:R-:W-:Y:S01]  /*8120*/  FMUL R32, R78, R37 ;  /* 0x000000254e207220 */ /* 0x000fe20000400000 */
[----:B------:R-:W-:Y:S01]  /*8130*/  F2FP.SATFINITE.E4M3.F32.PACK_AB_MERGE_C R21, R22, R21, RZ ;  /* 0x000000151615723e */ /* 0x000fe200048070ff */
[C---:B------:R-:W-:Y:S01]  /*8140*/  FMUL R25, R78.reuse, R30 ;  /* 0x0000001e4e197220 */ /* 0x040fe20000400000 */
[C---:B------:R-:W-:Y:S01]  /*8150*/  FMUL R26, R78.reuse, R31 ;  /* 0x0000001f4e1a7220 */ /* 0x040fe20000400000 */
[----:B------:R-:W-:Y:S01]  /*8160*/  FMUL R31, R78, R36 ;  /* 0x000000244e1f7220 */ /* 0x000fe20000400000 */
[----:B------:R-:W-:Y:S01]  /*8170*/  F2FP.SATFINITE.E4M3.F32.PACK_AB_MERGE_C R17, R20, R19, R21 ;  /* 0x000000131411723e */ /* 0x000fe20004807015 */
        /* <DEDUP_REMOVED lines=8> */
[----:B------:R-:W-:Y:S01]  /*8200*/  FMUL R35, R78, R40 ;  /* 0x000000284e237220 */ /* 0x000fe20000400000 */
[C---:B------:R-:W-:Y:S01]  /*8210*/  FFMA R29, R81.reuse, R114, R29 ;  /* 0x00000072511d7223 */ /* 0x040fe2000000001d */
[----:B------:R-:W-:Y:S01]  /*8220*/  F2FP.SATFINITE.E4M3.F32.PACK_AB_MERGE_C R18, R24, R23, R18 ;  /* 0x000000171812723e */ /* 0x000fe20004807012 */
        /* <DEDUP_REMOVED lines=22> */
[C---:B------:R-:W-:Y:S01]  /*8390*/  FMUL R41, R78.reuse, R46 ;  /* 0x0000002e4e297220 */ /* 0x040fe20000400000 */
[C---:B------:R-:W-:Y:S01]  /*83a0*/  FMUL R42, R78.reuse, R47 ;  /* 0x0000002f4e2a7220 */ /* 0x040fe20000400000 */
[C---:B------:R-:W-:Y:S01]  /*83b0*/  FFMA R40, R81.reuse, R119, R40 ;  /* 0x0000007751287223 */ /* 0x040fe20000000028 */
[--C-:B------:R-:W-:Y:S02]  /*83c0*/  HADD2.F32 R130, -RZ, R125.reuse.H0_H0 ;  /* 0x2000007dff827230 */ /* 0x100fe40000004100 */
[C---:B------:R-:W-:Y:S01]  /*83d0*/  FFMA R41, R81.reuse, R126, R41 ;  /* 0x0000007e51297223 */ /* 0x040fe20000000029 */
[----:B------:R-:W-:Y:S02]  /*83e0*/  HADD2.F32 R125, -RZ, R125.H1_H1 ;  /* 0x3000007dff7d7230 */ /* 0x000fe40000004100 */
[C---:B------:R-:W-:Y:S01]  /*83f0*/  FMUL R45, R78.reuse, R50 ;  /* 0x000000324e2d7220 */ /* 0x040fe20000400000 */
[C---:B------:R-:W-:Y:S01]  /*8400*/  FFMA R42, R81.reuse, R121, R42 ;  /* 0x00000079512a7223 */ /* 0x040fe2000000002a */
[C---:B------:R-:W-:Y:S01]  /*8410*/  FMUL R46, R78.reuse, R51 ;  /* 0x000000334e2e7220 */ /* 0x040fe20000400000 */
[C---:B------:R-:W-:Y:S01]  /*8420*/  FFMA R43, R81.reuse, R128, R43 ;  /* 0x00000080512b7223 */ /* 0x040fe2000000002b */
[C---:B------:R-:W-:Y:S01]  /*8430*/  FMUL R47, R78.reuse, R52 ;  /* 0x000000344e2f7220 */ /* 0x040fe20000400000 */
        /* <DEDUP_REMOVED lines=10> */
[C---:B------:R-:W-:Y:S01]  /*84e0*/  FFMA R45, R81.reuse, R130, R45 ;  /* 0x00000082512d7223 */ /* 0x040fe2000000002d */
[C---:B------:R-:W-:Y:S01]  /*84f0*/  FMUL R59, R78.reuse, R64 ;  /* 0x000000404e3b7220 */ /* 0x040fe20000400000 */
[C---:B------:R-:W-:Y:S01]  /*8500*/  FMUL R60, R78.reuse, R65 ;  /* 0x000000414e3c7220 */ /* 0x040fe20000400000 */
[C---:B------:R-:W-:Y:S01]  /*8510*/  FMUL R61, R78.reuse, R66 ;  /* 0x000000424e3d7220 */ /* 0x040fe20000400000 */
[----:B------:R-:W-:Y:S01]  /*8520*/  FMUL R62, R78, R67 ;  /* 0x000000434e3e7220 */ /* 0x000fe20000400000 */
[C---:B------:R-:W-:Y:S01]  /*8530*/  FFMA R46, R81.reuse, R125, R46 ;  /* 0x0000007d512e7223 */ /* 0x040fe2000000002e */
[----:B------:R-:W-:Y:S01]  /*8540*/  F2FP.SATFINITE.E4M3.F32.PACK_AB_MERGE_C R64, R2, R0, R143 ;  /* 0x000000000240723e */ /* 0x000fe2000480708f */
[C---:B------:R-:W-:Y:S01]  /*8550*/  FFMA R47, R81.reuse, R132, R47 ;  /* 0x00000084512f7223 */ /* 0x040fe2000000002f */
[----:B------:R-:W-:Y:S01]  /*8560*/  F2FP.SATFINITE.E4M3.F32.PACK_AB_MERGE_C R65, R4, R3, R5 ;  /* 0x000000030441723e */ /* 0x000fe20004807005 */
[C---:B------:R-:W-:Y:S01]  /*8570*/  FFMA R48, R81.reuse, R127, R48 ;  /* 0x0000007f51307223 */ /* 0x040fe20000000030 */
[----:B------:R-:W-:Y:S01]  /*8580*/  F2FP.SATFINITE.E4M3.F32.PACK_AB_MERGE_C R66, R8, R7, R9 ;  /* 0x000000070842723e */ /* 0x000fe20004807009 */
[C---:B------:R-:W-:Y:S01]  /*8590*/  FFMA R49, R81.reuse, R134, R49 ;  /* 0x0000008651317223 */ /* 0x040fe20000000031 */
[----:B------:R-:W-:Y:S01]  /*85a0*/  F2FP.SATFINITE.E4M3.F32.PACK_AB_MERGE_C R67, R12, R11, R13 ;  /* 0x0000000b0c43723e */ /* 0x000fe2000480700d */
[----:B------:R-:W-:Y:S01]  /*85b0*/  FMUL R53, R78, R58 ;  /* 0x0000003a4e357220 */ /* 0x000fe20000400000 */
[C---:B------:R-:W-:Y:S01]  /*85c0*/  FFMA R50, R81.reuse, R129, R50 ;  /* 0x0000008151327223 */ /* 0x040fe20000000032 */
[C---:B------:R-:W-:Y:S01]  /*85d0*/  FFMA R51, R81.reuse, R136, R51 ;  /* 0x0000008851337223 */ /* 0x040fe20000000033 */
[C---:B------:R-:W-:Y:S01]  /*85e0*/  FFMA R52, R81.reuse, R131, R52 ;  /* 0x0000008351347223 */ /* 0x040fe20000000034 */
[----:B------:R1:W-:Y:S01]  /*85f0*/  STS.128 [R172+UR49+0xa200], R64 ;  /* 0x00a20040ac007988 */ /* 0x0003e20008000c31 */
[C---:B------:R-:W-:Y:S01]  /*8600*/  FFMA R53, R81.reuse, R138, R53 ;  /* 0x0000008a51357223 */ /* 0x040fe20000000035 */
[----:B------:R-:W-:Y:S01]  /*8610*/  F2FP.SATFINITE.E4M3.F32.PACK_AB_MERGE_C R37, R38, R37, RZ ;  /* 0x000000252625723e */ /* 0x000fe200048070ff */
[C---:B------:R-:W-:Y:S01]  /*8620*/  FFMA R54, R81.reuse, R133, R54 ;  /* 0x0000008551367223 */ /* 0x040fe20000000036 */
[----:B------:R-:W-:Y:S01]  /*8630*/  FMUL R58, R78, R63 ;  /* 0x0000003f4e3a7220 */ /* 0x000fe20000400000 */
[C---:B------:R-:W-:Y:S01]  /*8640*/  FFMA R55, R81.reuse, R140, R55 ;  /* 0x0000008c51377223 */ /* 0x040fe20000000037 */
[C---:B------:R-:W-:Y:S01]  /*8650*/  FFMA R56, R81.reuse, R135, R56 ;  /* 0x0000008751387223 */ /* 0x040fe20000000038 */
[C---:B------:R-:W-:Y:S01]  /*8660*/  FFMA R57, R81.reuse, R142, R57 ;  /* 0x0000008e51397223 */ /* 0x040fe20000000039 */
[----:B------:R1:W-:Y:S01]  /*8670*/  STS.128 [R192+0xa010], R16 ;  /* 0x00a01010c0007388 */ /* 0x0003e20000000c00 */
[----:B------:R-:W-:Y:S01]  /*8680*/  F2FP.SATFINITE.E4M3.F32.PACK_AB_MERGE_C R33, R36, R35, R37 ;  /* 0x000000232421723e */ /* 0x000fe20004807025 */
[C---:B------:R-:W-:Y:S01]  /*8690*/  FFMA R58, R81.reuse, R137, R58 ;  /* 0x00000089513a7223 */ /* 0x040fe2000000003a */
[----:B------:R-:W-:Y:S01]  /*86a0*/  F2FP.SATFINITE.E4M3.F32.PACK_AB_MERGE_C R34, R42, R41, RZ ;  /* 0x000000292a22723e */ /* 0x000fe200048070ff */
[C---:B------:R-:W-:Y:S01]  /*86b0*/  FFMA R59, R81.reuse, R82, R59 ;  /* 0x00000052513b7223 */ /* 0x040fe2000000003b */
[----:B------:R-:W-:Y:S01]  /*86c0*/  F2FP.SATFINITE.E4M3.F32.PACK_AB_MERGE_C R35, R46, R45, RZ ;  /* 0x0000002d2e23723e */ /* 0x000fe200048070ff */
        /* <DEDUP_REMOVED lines=25> */
[----:B------:R-:W-:Y:S02]  /*8860*/  UIADD3 UR8, UP0, UPT, UR52, 0x680, URZ ;  /* 0x0000068034087890 */ /* 0x000fe4000ff1e0ff */
[----:B------:R-:W-:Y:S02]  /*8870*/  UIADD3 UR5, UPT, UPT, UR41, 0x40, URZ ;  /* 0x0000004029057890 */ /* 0x000fe4000fffe0ff */
[----:B------:R-:W-:Y:S02]  /*8880*/  UIADD3 UR4, UPT, UPT, UR49, 0xa200, URZ ;  /* 0x0000a20031047890 */ /* 0x000fe4000fffe0ff */
[----:B------:R-:W-:Y:S01]  /*8890*/  UIADD3.X UR9, UPT, UPT, URZ, UR53, URZ, UP0, !UPT ;  /* 0x00000035ff097290 */ /* 0x000fe200087fe4ff */
[----:B------:R-:W-:Y:S01]  /*88a0*/  UMOV UR6, UR42 ;  /* 0x0000002a00067c82 */ /* 0x000fe20008000000 */
[----:B------:R-:W-:Y:S07]  /*88b0*/  UMOV UR7, UR36 ;  /* 0x0000002400077c82 */ /* 0x000fee0008000000 */
[----:B------:R2:W-:Y:S01]  /*88c0*/  UTMASTG.3D [UR4], [UR8] ;  /* 0x00000004080073b5 */ /* 0x0005e20008010000 */
[----:B------:R0:W-:Y:S01]  /*88d0*/  UTMACMDFLUSH ;  /* 0x00000000000079b7 */ /* 0x0001e20000000000 */
[----:B--2---:R-:W-:Y:S04]  /*88e0*/  DEPBAR.LE SB0, 0x1 ;  /* 0x000080400000791a */ /* 0x004fe80000000000 */
.L_x_118:
[----:B------:R-:W-:Y:S05]  /*88f0*/  BSYNC.RECONVERGENT B0 ;  /* 0x0000000000007941 */ /* 0x000fea0003800200 */
.L_x_117:
        /* <DEDUP_REMOVED lines=16> */
.L_x_122:
[----:B------:R-:W-:Y:S05]  /*8a00*/  BSYNC B0 ;  /* 0x0000000000007941 */ /* 0x000fea0003800000 */
.L_x_121:
        /* <DEDUP_REMOVED lines=20> */
.L_x_120:
[----:B------:R-:W-:Y:S05]  /*8b50*/  BSYNC B1 ;  /* 0x0000000000017941 */ /* 0x000fea0003800000 */
.L_x_119:
[----:B--2---:R-:W-:Y:S01]  /*8b60*/  VIADD R0, R80, 0x80 ;  /* 0x0000008050007836 */ /* 0x004fe20000000000 */
        /* <DEDUP_REMOVED lines=10> */
[----:B------:R-:W5:Y:S01]  /*8c10*/  LDCU.64 UR6, c[0x4][0x80] ;  /* 0x01001000ff0677ac */ /* 0x000f620008000a00 */
[----:B------:R-:W1:Y:S01]  /*8c20*/  LDC.64 R2, c[0x4][R3] ;  /* 0x0100000003027b82 */ /* 0x000e620000000a00 */
[----:B------:R-:W3:Y:S01]  /*8c30*/  LDCU.64 UR4, c[0x4][0x18] ;  /* 0x01000300ff0477ac */ /* 0x000ee20008000a00 */
[----:B--2---:R-:W-:Y:S01]  /*8c40*/  MOV R5, UR9 ;  /* 0x0000000900057c02 */ /* 0x004fe20008000f00 */
[----:B------:R-:W-:Y:S01]  /*8c50*/  IMAD.U32 R4, RZ, RZ, UR8 ;  /* 0x00000008ff047e24 */ /* 0x000fe2000f8e00ff */
[----:B-----5:R-:W-:Y:S01]  /*8c60*/  MOV R7, UR7 ;  /* 0x0000000700077c02 */ /* 0x020fe20008000f00 */
[----:B------:R-:W-:Y:S01]  /*8c70*/  IMAD.U32 R6, RZ, RZ, UR6 ;  /* 0x00000006ff067e24 */ /* 0x000fe2000f8e00ff */
[----:B---3--:R-:W-:Y:S01]  /*8c80*/  MOV R11, UR5 ;  /* 0x00000005000b7c02 */ /* 0x008fe20008000f00 */
[----:B------:R-:W-:Y:S02]  /*8c90*/  IMAD.U32 R10, RZ, RZ, UR4 ;  /* 0x00000004ff0a7e24 */ /* 0x000fe4000f8e00ff */
[----:B------:R-:W-:Y:S07]  /*8ca0*/  LEPC R20, `(.L_x_125) ;  /* 0x000000001014794e */ /* 0x000fee0000000000 */
[----:B-1--4-:R-:W-:Y:S05]  /*8cb0*/  CALL.ABS.NOINC R2 ;  /* 0x0000000002007343 */ /* 0x012fea0003c00000 */
.L_x_125:
[----:B------:R-:W-:Y:S05]  /*8cc0*/  BSYNC.RECONVERGENT B6 ;  /* 0x0000000000067941 */ /* 0x000fea0003800200 */
.L_x_124:
[----:B---3--:R-:W-:Y:S01]  /*8cd0*/  F2FP.F16.E4M3.UNPACK_B R4, R149 ;  /* 0x00000095ff04723e */ /* 0x008fe200020006ff */
        /* <DEDUP_REMOVED lines=13> */
[----:B----4-:R-:W-:Y:S01]  /*8db0*/  F2FP.F16.E4M3.UNPACK_B R125, R159.H1 ;  /* 0x0000009fff7d723e */ /* 0x010fe200030006ff */
        /* <DEDUP_REMOVED lines=262> */
[----:B------:R-:W-:Y:S02]  /*9e20*/  UIADD3 UR8, UP0, UPT, UR52, 0x680, URZ ;  /* 0x0000068034087890 */ /* 0x000fe4000ff1e0ff */
[----:B------:R-:W-:Y:S02]  /*9e30*/  UIADD3 UR5, UPT, UPT, UR41, 0x80, URZ ;  /* 0x0000008029057890 */ /* 0x000fe4000fffe0ff */
[----:B------:R-:W-:Y:S01]  /*9e40*/  MOV R188, UR10 ;  /* 0x0000000a00bc7c02 */ /* 0x000fe20008000f00 */
[----:B------:R-:W-:Y:S01]  /*9e50*/  UIADD3.X UR9, UPT, UPT, URZ, UR53, URZ, UP0, !UPT ;  /* 0x00000035ff097290 */ /* 0x000fe200087fe4ff */
[----:B------:R-:W-:Y:S02]  /*9e60*/  UMOV UR6, UR42 ;  /* 0x0000002a00067c82 */ /* 0x000fe40008000000 */
[----:B------:R-:W-:Y:S01]  /*9e70*/  R2UR UR4, R188 ;  /* 0x00000000bc0472ca */ /* 0x000fe200000e0000 */
[----:B------:R-:W-:Y:S11]  /*9e80*/  UMOV UR7, UR36 ;  /* 0x0000002400077c82 */ /* 0x000ff60008000000 */
[----:B------:R-:W-:Y:S01]  /*9e90*/  @!UPT UIADD3 URZ, UPT, UPT, URZ, URZ, URZ ;  /* 0x000000fffffff290 */ /* 0x000fe2000fffe0ff */
[----:B------:R2:W-:Y:S01]  /*9ea0*/  UTMASTG.3D [UR4], [UR8] ;  /* 0x00000004080073b5 */ /* 0x0005e20008010000 */
[----:B------:R0:W-:Y:S01]  /*9eb0*/  UTMACMDFLUSH ;  /* 0x00000000000079b7 */ /* 0x0001e20000000000 */
[----:B--2---:R-:W-:Y:S04]  /*9ec0*/  DEPBAR.LE SB0, 0x1 ;  /* 0x000080400000791a */ /* 0x004fe80000000000 */
.L_x_127:
[----:B------:R-:W-:Y:S05]  /*9ed0*/  BSYNC.RECONVERGENT B0 ;  /* 0x0000000000007941 */ /* 0x000fea0003800200 */
.L_x_126:
        /* <DEDUP_REMOVED lines=16> */
.L_x_131:
[----:B------:R-:W-:Y:S05]  /*9fe0*/  BSYNC B0 ;  /* 0x0000000000007941 */ /* 0x000fea0003800000 */
.L_x_130:
        /* <DEDUP_REMOVED lines=20> */
.L_x_129:
[----:B------:R-:W-:Y:S05]  /*a130*/  BSYNC B1 ;  /* 0x0000000000017941 */ /* 0x000fea0003800000 */
.L_x_128:
[----:B--2---:R-:W-:Y:S05]  /*a140*/  VIADD R0, R80, 0xc0 ;  /* 0x000000c050007836 */ /* 0x004fea0000000000 */
        /* <DEDUP_REMOVED lines=20> */
.L_x_133:
[----:B------:R-:W-:Y:S01]  /*a290*/  ISETP.NE.AND P0, PT, R189, RZ, PT ;  /* 0x000000ffbd00720c */ /* 0x000fe20003f05270 */
[----:B------:R-:W-:Y:S05]  /*a2a0*/  WARPSYNC.ALL ;  /* 0x0000000000007948 */ /* 0x000fea0003800000 */
[----:B------:R-:W-:Y:S01]  /*a2b0*/  R2UR UR4, R80 ;  /* 0x00000000500472ca */ /* 0x000fe200000e0000 */
[----:B------:R-:W-:Y:S01]  /*a2c0*/  BSSY.RECONVERGENT B0, `(.L_x_134) ;  /* 0x000011d000007945 */ /* 0x000fe20003800200 */
[----:B---3--:R-:W-:Y:S02]  /*a2d0*/  F2FP.F16.E4M3.UNPACK_B R11, R149 ;  /* 0x00000095ff0b723e */ /* 0x008fe400020006ff */
[----:B------:R-:W-:Y:S02]  /*a2e0*/  F2FP.F16.E4M3.UNPACK_B R10, R150 ;  /* 0x00000096ff0a723e */ /* 0x000fe400020006ff */
[----:B------:R-:W-:Y:S01]  /*a2f0*/  F2FP.F16.E4M3.UNPACK_B R9, R151 ;  /* 0x00000097ff09723e */ /* 0x000fe200020006ff */
[--C-:B------:R-:W-:Y:S01]  /*a300*/  HADD2.F32 R83, -RZ, R11.reuse.H0_H0 ;  /* 0x2000000bff537230 */ /* 0x100fe20000004100 */
[----:B----4-:R-:W-:Y:S01]  /*a310*/  F2FP.F16.E4M3.UNPACK_B R8, R152 ;  /* 0x00000098ff08723e */ /* 0x010fe200020006ff */
[----:B------:R-:W-:Y:S01]  /*a320*/  HADD2.F32 R84, -RZ, R11.H1_H1 ;  /* 0x3000000bff547230 */ /* 0x000fe20000004100 */
[----:B------:R-:W-:Y:S01]  /*a330*/  F2FP.F16.E4M3.UNPACK_B R7, R153 ;  /* 0x00000099ff07723e */ /* 0x000fe200020006ff */
[--C-:B------:R-:W-:Y:S01]  /*a340*/  HADD2.F32 R87, -RZ, R10.reuse.H0_H0 ;  /* 0x2000000aff577230 */ /* 0x100fe20000004100 */
[----:B------:R-:W-:Y:S01]  /*a350*/  F2FP.F16.E4M3.UNPACK_B R6, R154 ;  /* 0x0000009aff06723e */ /* 0x000fe200020006ff */
[----:B------:R-:W-:Y:S01]  /*a360*/  HADD2.F32 R88, -RZ, R10.H1_H1 ;  /* 0x3000000aff587230 */ /* 0x000fe20000004100 */
[----:B------:R-:W-:Y:S01]  /*a370*/  F2FP.F16.E4M3.UNPACK_B R5, R155 ;  /* 0x0000009bff05723e */ /* 0x000fe200020006ff */
[--C-:B------:R-:W-:Y:S01]  /*a380*/  HADD2.F32 R91, -RZ, R9.reuse.H0_H0 ;  /* 0x20000009ff5b7230 */ /* 0x100fe20000004100 */
[----:B-1----:R-:W-:Y:S01]  /*a390*/  F2FP.F16.E4M3.UNPACK_B R4, R156 ;  /* 0x0000009cff04723e */ /* 0x002fe200020006ff */
[----:B------:R-:W-:Y:S01]  /*a3a0*/  HADD2.F32 R92, -RZ, R9.H1_H1 ;  /* 0x30000009ff5c7230 */ /* 0x000fe20000004100 */
[-C--:B------:R-:W-:Y:S01]  /*a3b0*/  F2FP.F16.E4M3.UNPACK_B R2, R148.reuse ;  /* 0x00000094ff02723e */ /* 0x080fe200020006ff */
[--C-:B------:R-:W-:Y:S01]  /*a3c0*/  HADD2.F32 R95, -RZ, R8.reuse.H0_H0 ;  /* 0x20000008ff5f7230 */ /* 0x100fe20000004100 */
[----:B------:R-:W-:Y:S01]  /*a3d0*/  F2FP.F16.E4M3.UNPACK_B R148, R148.H1 ;  /* 0x00000094ff94723e */ /* 0x000fe200030006ff */
[----:B------:R-:W-:Y:S01]  /*a3e0*/  HADD2.F32 R97, -RZ, R8.H1_H1 ;  /* 0x30000008ff617230 */ /* 0x000fe20000004100 */
[----:B------:R-:W-:Y:S01]  /*a3f0*/  F2FP.F16.E4M3.UNPACK_B R149, R149.H1 ;  /* 0x00000095ff95723e */ /* 0x000fe200030006ff */
[--C-:B------:R-:W-:Y:S01]  /*a400*/  HADD2.F32 R98, -RZ, R7.reuse.H0_H0 ;  /* 0x20000007ff627230 */ /* 0x100fe20000004100 */
[----:B------:R-:W-:Y:S01]  /*a410*/  F2FP.F16.E4M3.UNPACK_B R150, R150.H1 ;  /* 0x00000096ff96723e */ /* 0x000fe200030006ff */
[----:B------:R-:W-:Y:S01]  /*a420*/  HADD2.F32 R101, -RZ, R7.H1_H1 ;  /* 0x30000007ff657230 */ /* 0x000fe20000004100 */
[----:B------:R-:W-:Y:S01]  /*a430*/  F2FP.F16.E4M3.UNPACK_B R151, R151.H1 ;  /* 0x00000097ff97723e */ /* 0x000fe200030006ff */
[--C-:B------:R-:W-:Y:S01]  /*a440*/  HADD2.F32 R102, -RZ, R6.reuse.H0_H0 ;  /* 0x20000006ff667230 */ /* 0x100fe20000004100 */
[----:B------:R-:W-:Y:S01]  /*a450*/  F2FP.F16.E4M3.UNPACK_B R138, R163 ;  /* 0x000000a3ff8a723e */ /* 0x000fe200020006ff */
[----:B------:R-:W-:Y:S01]  /*a460*/  HADD2.F32 R105, -RZ, R6.H1_H1 ;  /* 0x30000006ff697230 */ /* 0x000fe20000004100 */
[----:B------:R-:W-:Y:S01]  /*a470*/  R2UR UR5, R193 ;  /* 0x00000000c10572ca */ /* 0x000fe200000e0000 */
[--C-:B------:R-:W-:Y:S01]  /*a480*/  HADD2.F32 R106, -RZ, R5.reuse.H0_H0 ;  /* 0x20000005ff6a7230 */ /* 0x100fe20000004100 */
[----:B------:R-:W-:Y:S01]  /*a490*/  F2FP.F16.E4M3.UNPACK_B R116, R157 ;  /* 0x0000009dff74723e */ /* 0x000fe200020006ff */
[----:B------:R-:W-:Y:S01]  /*a4a0*/  HADD2.F32 R109, -RZ, R5.H1_H1 ;  /* 0x30000005ff6d7230 */ /* 0x000fe20000004100 */
[----:B------:R-:W-:Y:S01]  /*a4b0*/  F2FP.F16.E4M3.UNPACK_B R120, R158 ;  /* 0x0000009eff78723e */ /* 0x000fe200020006ff */
[--C-:B------:R-:W-:Y:S01]  /*a4c0*/  HADD2.F32 R110, -RZ, R4.reuse.H0_H0 ;  /* 0x20000004ff6e7230 */ /* 0x100fe20000004100 */
[----:B------:R-:W-:Y:S01]  /*a4d0*/  F2FP.F16.E4M3.UNPACK_B R124, R159 ;  /* 0x0000009fff7c723e */ /* 0x000fe200020006ff */
[----:B------:R-:W-:Y:S01]  /*a4e0*/  HADD2.F32 R113, -RZ, R4.H1_H1 ;  /* 0x30000004ff717230 */ /* 0x000fe20000004100 */
[----:B------:R-:W-:Y:S01]  /*a4f0*/  F2FP.F16.E4M3.UNPACK_B R128, R160 ;  /* 0x000000a0ff80723e */ /* 0x000fe200020006ff */
[----:B------:R-:W1:Y:S01]  /*a500*/  LDTM.x64 R4, tmem[UR4+0xc0] ;  /* 0x0000c004000479ee */ /* 0x000e620008340000 */
[--C-:B------:R-:W-:Y:S01]  /*a510*/  HADD2.F32 R0, -RZ, R2.reuse.H0_H0 ;  /* 0x20000002ff007230 */ /* 0x100fe20000004100 */
[----:B------:R-:W-:Y:S01]  /*a520*/  NOP ;  /* 0x0000000000007918 */ /* 0x000fe20000000000 */
[----:B------:R-:W-:Y:S01]  /*a530*/  HADD2.F32 R2, -RZ, R2.H1_H1 ;  /* 0x30000002ff027230 */ /* 0x000fe20000004100 */
[----:B------:R-:W-:Y:S01]  /*a540*/  UIADD3 UR5, UPT, UPT, UR5, 0x160, URZ ;  /* 0x0000016005057890 */ /* 0x000fe2000fffe0ff */
[--C-:B------:R-:W-:Y:S01]  /*a550*/  HADD2.F32 R86, -RZ, R149.reuse.H1_H1 ;  /* 0x30000095ff567230 */ /* 0x100fe20000004100 */
[----:B------:R-:W-:Y:S01]  /*a560*/  F2FP.F16.E4M3.UNPACK_B R132, R161 ;  /* 0x000000a1ff84723e */ /* 0x000fe200020006ff */
[--C-:B------:R-:W-:Y:S01]  /*a570*/  HADD2.F32 R114, -RZ, R116.reuse.H0_H0 ;  /* 0x20000074ff727230 */ /* 0x100fe20000004100 */
[----:B------:R-:W-:Y:S01]  /*a580*/  UPRMT UR5, UR37, 0x654, UR5 ;  /* 0x0000065425057896 */ /* 0x000fe20008000005 */
[----:B------:R-:W-:Y:S01]  /*a590*/  HADD2.F32 R117, -RZ, R116.H1_H1 ;  /* 0x30000074ff757230 */ /* 0x000fe20000004100 */
[----:B------:R-:W-:Y:S01]  /*a5a0*/  F2FP.F16.E4M3.UNPACK_B R136, R162 ;  /* 0x000000a2ff88723e */ /* 0x000fe200020006ff */
[--C-:B------:R-:W-:Y:S01]  /*a5b0*/  HADD2.F32 R118, -RZ, R120.reuse.H0_H0 ;  /* 0x20000078ff767230 */ /* 0x100fe20000004100 */
[----:B------:R-:W-:Y:S01]  /*a5c0*/  F2FP.F16.E4M3.UNPACK_B R152, R152.H1 ;  /* 0x00000098ff98723e */ /* 0x000fe200030006ff */
[----:B------:R-:W-:Y:S01]  /*a5d0*/  HADD2.F32 R121, -RZ, R120.H1_H1 ;  /* 0x30000078ff797230 */ /* 0x000fe20000004100 */
[----:B------:R-:W-:Y:S01]  /*a5e0*/  F2FP.F16.E4M3.UNPACK_B R153, R153.H1 ;  /* 0x00000099ff99723e */ /* 0x000fe200030006ff */
[--C-:B------:R-:W-:Y:S01]  /*a5f0*/  HADD2.F32 R122, -RZ, R124.reuse.H0_H0 ;  /* 0x2000007cff7a7230 */ /* 0x100fe20000004100 */
[----:B------:R-:W-:Y:S01]  /*a600*/  F2FP.F16.E4M3.UNPACK_B R154, R154.H1 ;  /* 0x0000009aff9a723e */ /* 0x000fe200030006ff */
[----:B-1----:R-:W-:Y:S01]  /*a610*/  SYNCS.ARRIVE.TRANS64.RED.A1T0 RZ, [UR5], RZ ;  /* 0x000000ffffff79a7 */ /* 0x002fe20008100405 */
[----:B------:R-:W-:Y:S01]  /*a620*/  HADD2.F32 R125, -RZ, R124.H1_H1 ;  /* 0x3000007cff7d7230 */ /* 0x000fe20000004100 */
[----:B------:R-:W-:Y:S01]  /*a630*/  F2FP.F16.E4M3.UNPACK_B R155, R155.H1 ;  /* 0x0000009bff9b723e */ /* 0x000fe200030006ff */
[--C-:B------:R-:W-:Y:S01]  /*a640*/  HADD2.F32 R126, -RZ, R128.reuse.H0_H0 ;  /* 0x20000080ff7e7230 */ /* 0x100fe20000004100 */
[----:B------:R-:W-:Y:S01]  /*a650*/  F2FP.F16.E4M3.UNPACK_B R156, R156.H1 ;  /* 0x0000009cff9c723e */ /* 0x000fe200030006ff */
[----:B------:R-:W-:Y:S01]  /*a660*/  HADD2.F32 R129, -RZ, R128.H1_H1 ;  /* 0x30000080ff817230 */ /* 0x000fe20000004100 */
[----:B------:R-:W-:Y:S01]  /*a670*/  F2FP.F16.E4M3.UNPACK_B R157, R157.H1 ;  /* 0x0000009dff9d723e */ /* 0x000fe200030006ff */
[C---:B------:R-:W-:Y:S01]  /*a680*/  FMUL R4, R78.reuse, R4 ;  /* 0x000000044e047220 */ /* 0x040fe20000400000 */
[C---:B------:R-:W-:Y:S01]  /*a690*/  FMUL R5, R78.reuse, R5 ;  /* 0x000000054e057220 */ /* 0x040fe20000400000 */
[----:B------:R-:W-:Y:S02]  /*a6a0*/  HADD2.F32 R3, -RZ, R148.H0_H0 ;  /* 0x20000094ff037230 */ /* 0x000fe40000004100 */
        /* <DEDUP_REMOVED lines=11> */
[----:B------:R-:W-:Y:S02]  /*a760*/  HADD2.F32 R130, -RZ, R132.H0_H0 ;  /* 0x20000084ff827230 */ /* 0x000fe40000004100 */
[C---:B------:R-:W-:Y:S01]  /*a770*/  FMUL R6, R78.reuse, R6 ;  /* 0x000000064e067220 */ /* 0x040fe20000400000 */
[----:B------:R-:W-:Y:S02]  /*a780*/  HADD2.F32 R82, -RZ, R148.H1_H1 ;  /* 0x30000094ff527230 */ /* 0x000fe40000004100 */
[C---:B------:R-:W-:Y:S01]  /*a790*/  FMUL R7, R78.reuse, R7 ;  /* 0x000000074e077220 */ /* 0x040fe20000400000 */
[----:B------:R-:W-:Y:S02]  /*a7a0*/  HADD2.F32 R85, -RZ, R149.H0_H0 ;  /* 0x20000095ff557230 */ /* 0x000fe40000004100 */
[C---:B------:R-:W-:Y:S01]  /*a7b0*/  FFMA R6, R81.reuse, R3, R6 ;  /* 0x0000000351067223 */ /* 0x040fe20000000006 */
[----:B------:R-:W-:Y:S02]  /*a7c0*/  HADD2.F32 R133, -RZ, R132.H1_H1 ;  /* 0x30000084ff857230 */ /* 0x000fe40000004100 */
[C---:B------:R-:W-:Y:S01]  /*a7d0*/  FFMA R7, R81.reuse, R82, R7 ;  /* 0x0000005251077223 */ /* 0x040fe20000000007 */
[C---:B------:R-:W-:Y:S01]  /*a7e0*/  FFMA R8, R81.reuse, R83, R8 ;  /* 0x0000005351087223 */ /* 0x040fe20000000008 */
[C---:B------:R-:W-:Y:S01]  /*a7f0*/  FFMA R9, R81.reuse, R84, R9 ;  /* 0x0000005451097223 */ /* 0x040fe20000000009 */
[--C-:B------:R-:W-:Y:S02]  /*a800*/  HADD2.F32 R82, -RZ, R138.reuse.H0_H0 ;  /* 0x2000008aff527230 */ /* 0x100fe40000004100 */
[C---:B------:R-:W-:Y:S01]  /*a810*/  FMUL R10, R78.reuse, R10 ;  /* 0x0000000a4e0a7220 */ /* 0x040fe20000400000 */
[----:B------:R-:W-:Y:S02]  /*a820*/  HADD2.F32 R83, -RZ, R138.H1_H1 ;  /* 0x3000008aff537230 */ /* 0x000fe40000004100 */
[C---:B------:R-:W-:Y:S01]  /*a830*/  FMUL R11, R78.reuse, R11 ;  /* 0x0000000b4e0b7220 */ /* 0x040fe20000400000 */
[----:B------:R-:W-:Y:S02]  /*a840*/  HADD2.F32 R89, -RZ, R150.H0_H0 ;  /* 0x20000096ff597230 */ /* 0x000fe40000004100 */
[C---:B------:R-:W-:Y:S01]  /*a850*/  FFMA R10, R81.reuse, R85, R10 ;  /* 0x00000055510a7223 */ /* 0x040fe2000000000a */
[--C-:B------:R-:W-:Y:S02]  /*a860*/  HADD2.F32 R134, -RZ, R136.reuse.H0_H0 ;  /* 0x20000088ff867230 */ /* 0x100fe40000004100 */
[C---:B------:R-:W-:Y:S01]  /*a870*/  FFMA R11, R81.reuse, R86, R11 ;  /* 0x00000056510b7223 */ /* 0x040fe2000000000b */
[C---:B------:R-:W-:Y:S01]  /*a880*/  FFMA R12, R81.reuse, R87, R12 ;  /* 0x00000057510c7223 */ /* 0x040fe2000000000c */
[----:B------:R-:W-:Y:S01]  /*a890*/  FFMA R13, R81, R88, R13 ;  /* 0x00000058510d7223 */ /* 0x000fe2000000000d */
[----:B------:R-:W-:Y:S01]  /*a8a0*/  F2FP.SATFINITE.E4M3.F32.PACK_AB_MERGE_C R86, R7, R6, RZ ;  /* 0x000000060756723e */ /* 0x000fe200048070ff */
[C---:B------:R-:W-:Y:S01]  /*a8b0*/  FMUL R7, R78.reuse, R24 ;  /* 0x000000184e077220 */ /* 0x040fe20000400000 */
[----:B------:R-:W-:Y:S01]  /*a8c0*/  F2FP.SATFINITE.E4M3.F32.PACK_AB_MERGE_C R138, R11, R10, RZ ;  /* 0x0000000a0b8a723e */ /* 0x000fe200048070ff */
[C---:B------:R-:W-:Y:S01]  /*a8d0*/  FMUL R10, R78.reuse, R25 ;  /* 0x000000194e0a7220 */ /* 0x040fe20000400000 */
[C---:B------:R-:W-:Y:S01]  /*a8e0*/  FMUL R25, R78.reuse, R32 ;  /* 0x000000204e197220 */ /* 0x040fe20000400000 */
[----:B------:R-:W-:Y:S02]  /*a8f0*/  HADD2.F32 R137, -RZ, R136.H1_H1 ;  /* 0x30000088ff897230 */ /* 0x000fe40000004100 */
[C---:B------:R-:W-:Y:S01]  /*a900*/  FMUL R14, R78.reuse, R14 ;  /* 0x0000000e4e0e7220 */ /* 0x040fe20000400000 */
[----:B------:R-:W-:Y:S02]  /*a910*/  HADD2.F32 R90, -RZ, R150.H1_H1 ;  /* 0x30000096ff5a7230 */ /* 0x000fe40000004100 */
[C---:B------:R-:W-:Y:S01]  /*a920*/  FMUL R15, R78.reuse, R15 ;  /* 0x0000000f4e0f7220 */ /* 0x040fe20000400000 */
[--C-:B------:R-:W-:Y:S02]  /*a930*/  HADD2.F32 R93, -RZ, R151.reuse.H0_H0 ;  /* 0x20000097ff5d7230 */ /* 0x100fe40000004100 */
[C---:B------:R-:W-:Y:S01]  /*a940*/  FFMA R14, R81.reuse, R89, R14 ;  /* 0x00000059510e7223 */ /* 0x040fe2000000000e */
[----:B------:R-:W-:Y:S02]  /*a950*/  HADD2.F32 R94, -RZ, R151.H1_H1 ;  /* 0x30000097ff5e7230 */ /* 0x000fe40000004100 */
[C---:B------:R-:W-:Y:S01]  /*a960*/  FFMA R15, R81.reuse, R90, R15 ;  /* 0x0000005a510f7223 */ /* 0x040fe2000000000f */
[C---:B------:R-:W-:Y:S01]  /*a970*/  FFMA R16, R81.reuse, R91, R16 ;  /* 0x0000005b51107223 */ /* 0x040fe20000000010 */
[----:B------:R-:W-:Y:S01]  /*a980*/  FFMA R17, R81, R92, R17 ;  /* 0x0000005c51117223 */ /* 0x000fe20000000011 */
[C---:B------:R-:W-:Y:S01]  /*a990*/  FMUL R18, R78.reuse, R18 ;  /* 0x000000124e127220 */ /* 0x040fe20000400000 */
[C---:B------:R-:W-:Y:S01]  /*a9a0*/  FMUL R19, R78.reuse, R19 ;  /* 0x000000134e137220 */ /* 0x040fe20000400000 */
[--C-:B------:R-:W-:Y:S01]  /*a9b0*/  HADD2.F32 R96, -RZ, R152.reuse.H0_H0 ;  /* 0x20000098ff607230 */ /* 0x100fe20000004100 */
[----:B------:R-:W-:Y:S01]  /*a9c0*/  F2FP.SATFINITE.E4M3.F32.PACK_AB_MERGE_C R14, R15, R14, RZ ;  /* 0x0000000e0f0e723e */ /* 0x000fe200048070ff */
[C---:B------:R-:W-:Y:S01]  /*a9d0*/  FFMA R18, R81.reuse, R93, R18 ;  /* 0x0000005d51127223 */ /* 0x040fe20000000012 */
[C---:B------:R-:W-:Y:S01]  /*a9e0*/  FFMA R19, R81.reuse, R94, R19 ;  /* 0x0000005e51137223 */ /* 0x040fe20000000013 */
[C---:B------:R-:W-:Y:S01]  /*a9f0*/  FFMA R0, R81.reuse, R95, R0 ;  /* 0x0000005f51007223 */ /* 0x040fe20000000000 */
[----:B------:R-:W-:Y:S01]  /*aa00*/  FFMA R2, R81, R97, R2 ;  /* 0x0000006151027223 */ /* 0x000fe20000000002 */
[----:B------:R-:W-:Y:S02]  /*aa10*/  HADD2.F32 R99, -RZ, R152.H1_H1 ;  /* 0x30000098ff637230 */ /* 0x000fe40000004100 */
[C---:B------:R-:W-:Y:S01]  /*aa20*/  FMUL R3, R78.reuse, R22 ;  /* 0x000000164e037220 */ /* 0x040fe20000400000 */
[----:B------:R-:W-:Y:S01]  /*aa30*/  F2FP.SATFINITE.E4M3.F32.PACK_AB_MERGE_C R18, R19, R18, RZ ;  /* 0x000000121312723e */ /* 0x000fe200048070ff */
[C---:B------:R-:W-:Y:S01]  /*aa40*/  FMUL R22, R78.reuse, R29 ;  /* 0x0000001d4e167220 */ /* 0x040fe20000400000 */
[C---:B------:R-:W-:Y:S01]  /*aa50*/  FMUL R29, R78.reuse, R36 ;  /* 0x000000244e1d7220 */ /* 0x040fe20000400000 */
[C---:B------:R-:W-:Y:S01]  /*aa60*/  FFMA R3, R81.reuse, R96, R3 ;  /* 0x0000006051037223 */ /* 0x040fe20000000003 */
[C---:B------:R-:W-:Y:S01]  /*aa70*/  FMUL R6, R78.reuse, R23 ;  /* 0x000000174e067220 */ /* 0x040fe20000400000 */
[--C-:B------:R-:W-:Y:S02]  /*aa80*/  HADD2.F32 R100, -RZ, R153.reuse.H0_H0 ;  /* 0x20000099ff647230 */ /* 0x100fe40000004100 */
[C---:B------:R-:W-:Y:S01]  /*aa90*/  FMUL R11, R78.reuse, R26 ;  /* 0x0000001a4e0b7220 */ /* 0x040fe20000400000 */
[----:B------:R-:W-:Y:S02]  /*aaa0*/  HADD2.F32 R103, -RZ, R153.H1_H1 ;  /* 0x30000099ff677230 */ /* 0x000fe40000004100 */
[C---:B------:R-:W-:Y:S01]  /*aab0*/  FFMA R6, R81.reuse, R99, R6 ;  /* 0x0000006351067223 */ /* 0x040fe20000000006 */
[C---:B------:R-:W-:Y:S01]  /*aac0*/  FFMA R7, R81.reuse, R98, R7 ;  /* 0x0000006251077223 */ /* 0x040fe20000000007 */
[C---:B------:R-:W-:Y:S01]  /*aad0*/  FFMA R10, R81.reuse, R101, R10 ;  /* 0x00000065510a7223 */ /* 0x040fe2000000000a */
[C---:B------:R-:W-:Y:S01]  /*aae0*/  FFMA R11, R81.reuse, R100, R11 ;  /* 0x00000064510b7223 */ /* 0x040fe2000000000b */
[----:B------:R-:W-:Y:S01]  /*aaf0*/  FMUL R26, R78, R33 ;  /* 0x000000214e1a7220 */ /* 0x000fe20000400000 */
[----:B------:R-:W-:Y:S01]  /*ab00*/  F2FP.SATFINITE.E4M3.F32.PACK_AB_MERGE_C R3, R6, R3, RZ ;  /* 0x000000030603723e */ /* 0x000fe200048070ff */
[C---:B------:R-:W-:Y:S01]  /*ab10*/  FMUL R33, R78.reuse, R40 ;  /* 0x000000284e217220 */ /* 0x040fe20000400000 */
        /* <DEDUP_REMOVED lines=8> */
[C---:B------:R-:W-:Y:S01]  /*aba0*/  FMUL R30, R78.reuse, R37 ;  /* 0x000000254e1e7220 */ /* 0x040fe20000400000 */
[C---:B------:R-:W-:Y:S01]  /*abb0*/  FMUL R37, R78.reuse, R44 ;  /* 0x0000002c4e257220 */ /* 0x040fe20000400000 */
[C---:B------:R-:W-:Y:S01]  /*abc0*/  FMUL R24, R78.reuse, R31 ;  /* 0x0000001f4e187220 */ /* 0x040fe20000400000 */
[----:B------:R-:W-:Y:S01]  /*abd0*/  F2FP.F16.E4M3.UNPACK_B R158, R158.H1 ;  /* 0x0000009eff9e723e */ /* 0x000fe200030006ff */
[--C-:B------:R-:W-:Y:S02]  /*abe0*/  HADD2.F32 R108, -RZ, R155.reuse.H0_H0 ;  /* 0x2000009bff6c7230 */ /* 0x100fe40000004100 */
[----:B------:R-:W-:Y:S01]  /*abf0*/  FMUL R27, R78, R34 ;  /* 0x000000224e1b7220 */ /* 0x000fe20000400000 */
[----:B------:R-:W-:Y:S02]  /*ac00*/  HADD2.F32 R111, -RZ, R155.H1_H1 ;  /* 0x3000009bff6f7230 */ /* 0x000fe40000004100 */
[C---:B------:R-:W-:Y:S01]  /*ac10*/  FFMA R24, R81.reuse, R107, R24 ;  /* 0x0000006b51187223 */ /* 0x040fe20000000018 */
[----:B------:R-:W-:Y:S01]  /*ac20*/  F2FP.F16.E4M3.UNPACK_B R159, R159.H1 ;  /* 0x0000009fff9f723e */ /* 0x000fe200030006ff */
[C---:B------:R-:W-:Y:S01]  /*ac30*/  FFMA R25, R81.reuse, R106, R25 ;  /* 0x0000006a51197223 */ /* 0x040fe20000000019 */
[C---:B------:R-:W-:Y:S01]  /*ac40*/  FFMA R26, R81.reuse, R109, R26 ;  /* 0x0000006d511a7223 */ /* 0x040fe2000000001a */
[----:B------:R-:W-:Y:S01]  /*ac50*/  F2FP.F16.E4M3.UNPACK_B R160, R160.H1 ;  /* 0x000000a0ffa0723e */ /* 0x000fe200030006ff */
[C---:B------:R-:W-:Y:S01]  /*ac60*/  FFMA R27, R81.reuse, R108, R27 ;  /* 0x0000006c511b7223 */ /* 0x040fe2000000001b */
[----:B------:R-:W-:Y:S01]  /*ac70*/  F2FP.SATFINITE.E4M3.F32.PACK_AB_MERGE_C R6, R24, R23, RZ ;  /* 0x000000171806723e */ /* 0x000fe200048070ff */
[C---:B------:R-:W-:Y:S01]  /*ac80*/  FMUL R34, R78.reuse, R41 ;  /* 0x000000294e227220 */ /* 0x040fe20000400000 */
[C---:B------:R-:W-:Y:S01]  /*ac90*/  FMUL R41, R78.reuse, R48 ;  /* 0x000000304e297220 */ /* 0x040fe20000400000 */
[----:B------:R-:W-:Y:S01]  /*aca0*/  FMUL R28, R78, R35 ;  /* 0x000000234e1c7220 */ /* 0x000fe20000400000 */
[----:B------:R-:W-:Y:S01]  /*acb0*/  F2FP.F16.E4M3.UNPACK_B R161, R161.H1 ;  /* 0x000000a1ffa1723e */ /* 0x000fe200030006ff */
[--C-:B------:R-:W-:Y:S01]  /*acc0*/  HADD2.F32 R112, -RZ, R156.reuse.H0_H0 ;  /* 0x2000009cff707230 */ /* 0x100fe20000004100 */
[----:B------:R-:W-:Y:S01]  /*acd0*/  F2FP.SATFINITE.E4M3.F32.PACK_AB_MERGE_C R6, R22, R21, R6 ;  /* 0x000000151606723e */ /* 0x000fe20004807006 */
[C---:B------:R-:W-:Y:S01]  /*ace0*/  FFMA R28, R81.reuse, R111, R28 ;  /* 0x0000006f511c7223 */ /* 0x040fe2000000001c */
[C---:B------:R-:W-:Y:S01]  /*acf0*/  FFMA R29, R81.reuse, R110, R29 ;  /* 0x0000006e511d7223 */ /* 0x040fe2000000001d */
[C---:B------:R-:W-:Y:S01]  /*ad00*/  FFMA R30, R81.reuse, R113, R30 ;  /* 0x00000071511e7223 */ /* 0x040fe2000000001e */
[----:B------:R-:W-:Y:S02]  /*ad10*/  HADD2.F32 R115, -RZ, R156.H1_H1 ;  /* 0x3000009cff737230 */ /* 0x000fe40000004100 */
[C---:B------:R-:W-:Y:S01]  /*ad20*/  FMUL R31, R78.reuse, R38 ;  /* 0x000000264e1f7220 */ /* 0x040fe20000400000 */
[----:B------:R-:W-:Y:S01]  /*ad30*/  F2FP.F16.E4M3.UNPACK_B R162, R162.H1 ;  /* 0x000000a2ffa2723e */ /* 0x000fe200030006ff */
[C---:B------:R-:W-:Y:S01]  /*ad40*/  FMUL R38, R78.reuse, R45 ;  /* 0x0000002d4e267220 */ /* 0x040fe20000400000 */
[C---:B------:R-:W-:Y:S01]  /*ad50*/  FMUL R45, R78.reuse, R52 ;  /* 0x000000344e2d7220 */ /* 0x040fe20000400000 */
[----:B------:R-:W-:Y:S01]  /*ad60*/  F2FP.F16.E4M3.UNPACK_B R163, R163.H1 ;  /* 0x000000a3ffa3723e */ /* 0x000fe200030006ff */
[----:B------:R-:W-:Y:S01]  /*ad70*/  FFMA R31, R81, R112, R31 ;  /* 0x00000070511f7223 */ /* 0x000fe2000000001f */
[----:B------:R-:W-:Y:S01]  /*ad80*/  FMUL R52, R78, R59 ;  /* 0x0000003b4e347220 */ /* 0x000fe20000400000 */
[----:B------:R-:W-:Y:S01]  /*ad90*/  IADD3 R76, PT, PT, R76, 0x1, RZ ;  /* 0x000000014c4c7810 */ /* 0x000fe20007ffe0ff */
[C---:B------:R-:W-:Y:S01]  /*ada0*/  FMUL R59, R78.reuse, R66 ;  /* 0x000000424e3b7220 */ /* 0x040fe20000400000 */
[----:B------:R-:W-:Y:S01]  /*adb0*/  F2FP.SATFINITE.E4M3.F32.PACK_AB_MERGE_C R66, R13, R12, R14 ;  /* 0x0000000c0d42723e */ /* 0x000fe2000480700e */
[C---:B------:R-:W-:Y:S01]  /*adc0*/  FMUL R32, R78.reuse, R39 ;  /* 0x000000274e207220 */ /* 0x040fe20000400000 */
[--C-:B------:R-:W-:Y:S02]  /*add0*/  HADD2.F32 R116, -RZ, R157.reuse.H0_H0 ;  /* 0x2000009dff747230 */ /* 0x100fe40000004100 */
[C---:B------:R-:W-:Y:S01]  /*ade0*/  FMUL R35, R78.reuse, R42 ;  /* 0x0000002a4e237220 */ /* 0x040fe20000400000 */
[----:B------:R-:W-:Y:S02]  /*adf0*/  HADD2.F32 R119, -RZ, R157.H1_H1 ;  /* 0x3000009dff777230 */ /* 0x000fe40000004100 */
[C---:B------:R-:W-:Y:S01]  /*ae00*/  FFMA R32, R81.reuse, R115, R32 ;  /* 0x0000007351207223 */ /* 0x040fe20000000020 */
[----:B------:R-:W-:Y:S01]  /*ae10*/  FMUL R36, R78, R43 ;  /* 0x0000002b4e247220 */ /* 0x000fe20000400000 */
[C---:B------:R-:W-:Y:S01]  /*ae20*/  FFMA R33, R81.reuse, R114, R33 ;  /* 0x0000007251217223 */ /* 0x040fe20000000021 */
[C---:B------:R-:W-:Y:S01]  /*ae30*/  FFMA R34, R81.reuse, R117, R34 ;  /* 0x0000007551227223 */ /* 0x040fe20000000022 */
[--C-:B------:R-:W-:Y:S01]  /*ae40*/  HADD2.F32 R120, -RZ, R158.reuse.H0_H0 ;  /* 0x2000009eff787230 */ /* 0x100fe20000004100 */
[----:B------:R-:W-:Y:S01]  /*ae50*/  F2FP.SATFINITE.E4M3.F32.PACK_AB_MERGE_C R32, R32, R31, RZ ;  /* 0x0000001f2020723e */ /* 0x000fe200048070ff */
[C---:B------:R-:W-:Y:S01]  /*ae60*/  FFMA R35, R81.reuse, R116, R35 ;  /* 0x0000007451237223 */ /* 0x040fe20000000023 */
[----:B------:R-:W-:Y:S02]  /*ae70*/  HADD2.F32 R123, -RZ, R158.H1_H1 ;  /* 0x3000009eff7b7230 */ /* 0x000fe40000004100 */
[----:B------:R-:W-:Y:S01]  /*ae80*/  FMUL R39, R78, R46 ;  /* 0x0000002e4e277220 */ /* 0x000fe20000400000 */
[----:B------:R-:W-:Y:S01]  /*ae90*/  F2FP.SATFINITE.E4M3.F32.PACK_AB_MERGE_C R32, R30, R29, R32 ;  /* 0x0000001d1e20723e */ /* 0x000fe20004807020 */
[C---:B------:R-:W-:Y:S01]  /*aea0*/  FFMA R36, R81.reuse, R119, R36 ;  /* 0x0000007751247223 */ /* 0x040fe20000000024 */
[C---:B------:R-:W-:Y:S01]  /*aeb0*/  FMUL R40, R78.reuse, R47 ;  /* 0x0000002f4e287220 */ /* 0x040fe20000400000 */
[C---:B------:R-:W-:Y:S01]  /*aec0*/  FFMA R37, R81.reuse, R118, R37 ;  /* 0x0000007651257223 */ /* 0x040fe20000000025 */
[C---:B------:R-:W-:Y:S01]  /*aed0*/  FFMA R38, R81.reuse, R121, R38 ;  /* 0x0000007951267223 */ /* 0x040fe20000000026 */
[C---:B------:R-:W-:Y:S01]  /*aee0*/  FMUL R42, R78.reuse, R49 ;  /* 0x000000314e2a7220 */ /* 0x040fe20000400000 */
        /* <DEDUP_REMOVED lines=8> */
[C---:B------:R-:W-:Y:S01]  /*af70*/  FMUL R57, R78.reuse, R64 ;  /* 0x000000404e397220 */ /* 0x040fe20000400000 */
[----:B------:R-:W-:Y:S01]  /*af80*/  FFMA R42, R81, R125, R42 ;  /* 0x0000007d512a7223 */ /* 0x000fe2000000002a */
[C---:B------:R-:W-:Y:S01]  /*af90*/  FMUL R46, R78.reuse, R53 ;  /* 0x000000354e2e7220 */ /* 0x040fe20000400000 */
[--C-:B------:R-:W-:Y:S01]  /*afa0*/  HADD2.F32 R128, -RZ, R160.reuse.H0_H0 ;  /* 0x200000a0ff807230 */ /* 0x100fe20000004100 */
[----:B------:R-:W-:Y:S01]  /*afb0*/  F2FP.SATFINITE.E4M3.F32.PACK_AB_MERGE_C R64, R5, R4, R86 ;  /* 0x000000040540723e */ /* 0x000fe20004807056 */
[C---:B------:R-:W-:Y:S01]  /*afc0*/  FMUL R51, R78.reuse, R58 ;  /* 0x0000003a4e337220 */ /* 0x040fe20000400000 */
[C---:B------:R-:W-:Y:S01]  /*afd0*/  FMUL R53, R78.reuse, R60 ;  /* 0x0000003c4e357220 */ /* 0x040fe20000400000 */
[C---:B------:R-:W-:Y:S01]  /*afe0*/  FFMA R43, R81.reuse, R124, R43 ;  /* 0x0000007c512b7223 */ /* 0x040fe2000000002b */
[----:B------:R-:W-:Y:S02]  /*aff0*/  HADD2.F32 R131, -RZ, R160.H1_H1 ;  /* 0x300000a0ff837230 */ /* 0x000fe40000004100 */
[C---:B------:R-:W-:Y:S01]  /*b000*/  FMUL R47, R78.reuse, R54 ;  /* 0x000000364e2f7220 */ /* 0x040fe20000400000 */
[C---:B------:R-:W-:Y:S01]  /*b010*/  FMUL R58, R78.reuse, R65 ;  /* 0x000000414e3a7220 */ /* 0x040fe20000400000 */
[----:B------:R-:W-:Y:S01]  /*b020*/  FMUL R60, R78, R67 ;  /* 0x000000434e3c7220 */ /* 0x000fe20000400000 */
[----:B------:R-:W-:Y:S01]  /*b030*/  F2FP.SATFINITE.E4M3.F32.PACK_AB_MERGE_C R5, R20, R11, RZ ;  /* 0x0000000b1405723e */ /* 0x000fe200048070ff */
[----:B------:R-:W-:Y:S01]  /*b040*/  FFMA R44, R81, R127, R44 ;  /* 0x0000007f512c7223 */ /* 0x000fe2000000002c */
[C---:B------:R-:W-:Y:S01]  /*b050*/  FMUL R48, R78.reuse, R55 ;  /* 0x000000374e307220 */ /* 0x040fe20000400000 */
[----:B------:R-:W-:Y:S01]  /*b060*/  F2FP.SATFINITE.E4M3.F32.PACK_AB_MERGE_C R65, R9, R8, R138 ;  /* 0x000000080941723e */ /* 0x000fe2000480708a */
[----:B------:R-:W-:Y:S01]  /*b070*/  FFMA R45, R81, R126, R45 ;  /* 0x0000007e512d7223 */ /* 0x000fe2000000002d */
[----:B------:R-:W-:Y:S01]  /*b080*/  F2FP.SATFINITE.E4M3.F32.PACK_AB_MERGE_C R67, R17, R16, R18 ;  /* 0x000000101143723e */ /* 0x000fe20004807012 */
[----:B------:R-:W-:Y:S01]  /*b090*/  FMUL R49, R78, R56 ;  /* 0x000000384e317220 */ /* 0x000fe20000400000 */
[C---:B------:R-:W-:Y:S01]  /*b0a0*/  FFMA R46, R81.reuse, R129, R46 ;  /* 0x00000081512e7223 */ /* 0x040fe2000000002e */
[--C-:B------:R-:W-:Y:S02]  /*b0b0*/  HADD2.F32 R132, -RZ, R161.reuse.H0_H0 ;  /* 0x200000a1ff847230 */ /* 0x100fe40000004100 */
[C---:B------:R-:W-:Y:S01]  /*b0c0*/  FFMA R47, R81.reuse, R128, R47 ;  /* 0x00000080512f7223 */ /* 0x040fe2000000002f */
[----:B------:R1:W-:Y:S01]  /*b0d0*/  STS.128 [R172+UR49+0xa200], R64 ;  /* 0x00a20040ac007988 */ /* 0x0003e20008000c31 */
[----:B------:R-:W-:Y:S01]  /*b0e0*/  HADD2.F32 R135, -RZ, R161.H1_H1 ;  /* 0x300000a1ff877230 */ /* 0x000fe20000004100 */
[----:B------:R-:W-:Y:S01]  /*b0f0*/  F2FP.SATFINITE.E4M3.F32.PACK_AB_MERGE_C R5, R10, R7, R5 ;  /* 0x000000070a05723e */ /* 0x000fe20004807005 */
[C---:B------:R-:W-:Y:S01]  /*b100*/  FFMA R48, R81.reuse, R131, R48 ;  /* 0x0000008351307223 */ /* 0x040fe20000000030 */
[----:B------:R-:W-:Y:S01]  /*b110*/  F2FP.SATFINITE.E4M3.F32.PACK_AB_MERGE_C R7, R28, R27, RZ ;  /* 0x0000001b1c07723e */ /* 0x000fe200048070ff */
        /* <DEDUP_REMOVED lines=8> */
[----:B------:R-:W-:Y:S01]  /*b1a0*/  FMUL R56, R78, R63 ;  /* 0x0000003f4e387220 */ /* 0x000fe20000400000 */
[----:B------:R-:W-:Y:S01]  /*b1b0*/  F2FP.SATFINITE.E4M3.F32.PACK_AB_MERGE_C R4, R2, R0, R3 ;  /* 0x000000000204723e */ /* 0x000fe20004807003 */
[C---:B------:R-:W-:Y:S01]  /*b1c0*/  FFMA R53, R81.reuse, R134, R53 ;  /* 0x0000008651357223 */ /* 0x040fe20000000035 */
[----:B------:R-:W-:Y:S01]  /*b1d0*/  F2FP.SATFINITE.E4M3.F32.PACK_AB_MERGE_C R7, R26, R25, R7 ;  /* 0x000000191a07723e */ /* 0x000fe20004807007 */
[C---:B------:R-:W-:Y:S01]  /*b1e0*/  FFMA R54, R81.reuse, R137, R54 ;  /* 0x0000008951367223 */ /* 0x040fe20000000036 */
[--C-:B------:R-:W-:Y:S02]  /*b1f0*/  HADD2.F32 R84, -RZ, R163.reuse.H0_H0 ;  /* 0x200000a3ff547230 */ /* 0x100fe40000004100 */
[C---:B------:R-:W-:Y:S01]  /*b200*/  FFMA R55, R81.reuse, R136, R55 ;  /* 0x0000008851377223 */ /* 0x040fe20000000037 */
[----:B------:R-:W-:Y:S01]  /*b210*/  HADD2.F32 R85, -RZ, R163.H1_H1 ;  /* 0x300000a3ff557230 */ /* 0x000fe20000004100 */
[----:B------:R1:W-:Y:S01]  /*b220*/  STS.128 [R192+0xa010], R4 ;  /* 0x00a01004c0007388 */ /* 0x0003e20000000c00 */
[----:B------:R-:W-:Y:S01]  /*b230*/  F2FP.SATFINITE.E4M3.F32.PACK_AB_MERGE_C R35, R36, R35, RZ ;  /* 0x000000232423723e */ /* 0x000fe200048070ff */
[C---:B------:R-:W-:Y:S01]  /*b240*/  FFMA R56, R81.reuse, R139, R56 ;  /* 0x0000008b51387223 */ /* 0x040fe20000000038 */
[----:B------:R-:W-:Y:S01]  /*b250*/  F2FP.SATFINITE.E4M3.F32.PACK_AB_MERGE_C R39, R40, R39, RZ ;  /* 0x000000272827723e */ /* 0x000fe200048070ff */
[C---:B------:R-:W-:Y:S01]  /*b260*/  FFMA R57, R81.reuse, R82, R57 ;  /* 0x0000005251397223 */ /* 0x040fe20000000039 */
[----:B------:R-:W-:Y:S01]  /*b270*/  F2FP.SATFINITE.E4M3.F32.PACK_AB_MERGE_C R43, R44, R43, RZ ;  /* 0x0000002b2c2b723e */ /* 0x000fe200048070ff */
[C---:B------:R-:W-:Y:S01]  /*b280*/  FFMA R58, R81.reuse, R83, R58 ;  /* 0x00000053513a7223 */ /* 0x040fe2000000003a */
[C---:B------:R-:W-:Y:S01]  /*b290*/  FFMA R59, R81.reuse, R84, R59 ;  /* 0x00000054513b7223 */ /* 0x040fe2000000003b */
[----:B------:R-:W-:Y:S01]  /*b2a0*/  F2FP.SATFINITE.E4M3.F32.PACK_AB_MERGE_C R33, R34, R33, R35 ;  /* 0x000000212221723e */ /* 0x000fe20004807023 */
        /* <DEDUP_REMOVED lines=11> */
[----:B------:R-:W-:Y:S05]  /*b360*/  F2FP.SATFINITE.E4M3.F32.PACK_AB_MERGE_C R51, R58, R57, R59 ;  /* 0x000000393a33723e */ /* 0x000fea000480703b */
        /* <DEDUP_REMOVED lines=18> */
.L_x_135:
[----:B------:R-:W-:Y:S05]  /*b490*/  BSYNC.RECONVERGENT B0 ;  /* 0x0000000000007941 */ /* 0x000fea0003800200 */
.L_x_134:
[----:B------:R-:W-:Y:S01]  /*b4a0*/  BAR.SYNC.DEFER_BLOCKING 0x1, 0x80 ;  /* 0x0042000000007b1d */ /* 0x000fe20000010000 */
[----:B------:R-:W-:Y:S01]  /*b4b0*/  ISETP.NE.AND P2, PT, R190, RZ, PT ;  /* 0x000000ffbe00720c */ /* 0x000fe20003f45270 */
[----:B------:R-:W-:Y:S01]  /*b4c0*/  IMAD.IADD R20, R75, 0x1, R147 ;  /* 0x000000014b147824 */ /* 0x000fe200078e0293 */
[----:B------:R-:W-:Y:S01]  /*b4d0*/  ISETP.NE.AND P0, PT, R191, 0x2, PT ;  /* 0x00000002bf00780c */ /* 0x000fe20003f05270 */
[----:B------:R-:W-:Y:S01]  /*b4e0*/  IMAD.IADD R21, R77, 0x1, R170 ;  /* 0x000000014d157824 */ /* 0x000fe200078e02aa */
[----:B------:R-:W-:Y:S02]  /*b4f0*/  ISETP.NE.AND P1, PT, R76, 0x2, PT ;  /* 0x000000024c00780c */ /* 0x000fe40003f25270 */
[----:B------:R-:W-:Y:S02]  /*b500*/  SEL R3, RZ, 0x1, P0 ;  /* 0x00000001ff037807 */ /* 0x000fe40000000000 */
[----:B------:R-:W-:Y:S02]  /*b510*/  SEL R0, RZ, 0x1, P1 ;  /* 0x00000001ff007807 */ /* 0x000fe40000800000 */
[----:B------:R-:W-:Y:S02]  /*b520*/  LOP3.LUT R182, R182, R3, RZ, 0x3c, !PT ;  /* 0x00000003b6b67212 */ /* 0x000fe400078e3cff */
[----:B------:R-:W-:Y:S02]  /*b530*/  LOP3.LUT R183, R183, R0, RZ, 0x3c, !PT ;  /* 0x00000000b7b77212 */ /* 0x000fe400078e3cff */
[----:B------:R-:W-:Y:S02]  /*b540*/  @P2 R2UR UR36, R179 ;  /* 0x00000000b32422ca */ /* 0x000fe400000e0000 */
[----:B------:R-:W-:Y:S02]  /*b550*/  SEL R191, R191, RZ, P0 ;  /* 0x000000ffbfbf7207 */ /* 0x000fe40000000000 */
[----:B------:R-:W-:Y:S01]  /*b560*/  SEL R76, R76, RZ, P1 ;  /* 0x000000ff4c4c7207 */ /* 0x000fe20000800000 */
[----:B------:R-:W-:Y:S10]  /*b570*/  @P2 BRA `(.L_x_136) ;  /* 0xffffff9800d82947 */ /* 0x000ff4000383ffff */
[----:B------:R-:W-:Y:S05]  /*b580*/  EXIT ;  /* 0x000000000000794d */ /* 0x000fea0003800000 */
.L_x_20:
[----:B--2---:R2:W1:Y:S02]  /*b590*/  SYNCS.PHASECHK.TRANS64.TRYWAIT P0, [R3+URZ+0x180], R2 ;  /* 0x00018002030075a7 */ /* 0x00446400080011ff */
[----:B-1----:R-:W-:Y:S05]  /*b5a0*/  @!P0 NANOSLEEP.SYNCS 0x989680 ;  /* 0x009896800000895d */ /* 0x002fea0003900000 */
[----:B------:R-:W1:Y:S02]  /*b5b0*/  @!P0 SYNCS.PHASECHK.TRANS64 P0, [R3+URZ+0x180], R2 ;  /* 0x00018002030085a7 */ /* 0x000e6400080010ff */
[----:B-1----:R-:W-:Y:S05]  /*b5c0*/  @!P0 BRA `(.L_x_20) ;  /* 0xfffffffc00f08947 */ /* 0x002fea000383ffff */
[----:B------:R-:W-:Y:S05]  /*b5d0*/  BRA `(.L_x_137) ;  /* 0xffffff60004c7947 */ /* 0x000fea000383ffff */
.L_x_23:
[----:B-1----:R-:W-:-:S07]  /*b5e0*/  MOV R2, UR33 ;  /* 0x0000002100027c02 */ /* 0x002fce0008000f00 */
.L_x_138:
[----:B-1----:R1:W2:Y:S02]  /*b5f0*/  SYNCS.PHASECHK.TRANS64.TRYWAIT P0, [R2+URZ+0x70], R5 ;  /* 0x00007005020075a7 */ /* 0x0022a400080011ff */
[----:B--2---:R-:W-:Y:S05]  /*b600*/  @!P0 NANOSLEEP.SYNCS 0x989680 ;  /* 0x009896800000895d */ /* 0x004fea0003900000 */
[----:B------:R-:W2:Y:S02]  /*b610*/  @!P0 SYNCS.PHASECHK.TRANS64 P0, [R2+URZ+0x70], R5 ;  /* 0x00007005020085a7 */ /* 0x000ea400080010ff */
[----:B--2---:R-:W-:Y:S05]  /*b620*/  @!P0 BRA `(.L_x_138) ;  /* 0xfffffffc00f08947 */ /* 0x004fea000383ffff */
[----:B------:R-:W-:Y:S05]  /*b630*/  BRA `(.L_x_22) ;  /* 0xffffff60009c7947 */ /* 0x000fea000383ffff */
.L_x_29:
[----:B-1----:R-:W-:-:S07]  /*b640*/  MOV R2, UR17 ;  /* 0x0000001100027c02 */ /* 0x002fce0008000f00 */
.L_x_139:
[----:B-1----:R1:W2:Y:S02]  /*b650*/  SYNCS.PHASECHK.TRANS64.TRYWAIT P0, [R2+URZ+0x70], R5 ;  /* 0x00007005020075a7 */ /* 0x0022a400080011ff */
[----:B--2---:R-:W-:Y:S05]  /*b660*/  @!P0 NANOSLEEP.SYNCS 0x989680 ;  /* 0x009896800000895d */ /* 0x004fea0003900000 */
[----:B------:R-:W2:Y:S02]  /*b670*/  @!P0 SYNCS.PHASECHK.TRANS64 P0, [R2+URZ+0x70], R5 ;  /* 0x00007005020085a7 */ /* 0x000ea400080010ff */
[----:B--2---:R-:W-:Y:S05]  /*b680*/  @!P0 BRA `(.L_x_139) ;  /* 0xfffffffc00f08947 */ /* 0x004fea000383ffff */
[----:B------:R-:W-:Y:S05]  /*b690*/  BRA `(.L_x_28) ;  /* 0xffffff6400447947 */ /* 0x000fea000383ffff */
.L_x_33:
[----:B-1----:R1:W2:Y:S02]  /*b6a0*/  SYNCS.PHASECHK.TRANS64.TRYWAIT P0, [R2+URZ+0x130], R3 ;  /* 0x00013003020075a7 */ /* 0x0022a400080011ff */
[----:B--2---:R-:W-:Y:S05]  /*b6b0*/  @!P0 NANOSLEEP.SYNCS 0x989680 ;  /* 0x009896800000895d */ /* 0x004fea0003900000 */
[----:B------:R-:W2:Y:S02]  /*b6c0*/  @!P0 SYNCS.PHASECHK.TRANS64 P0, [R2+URZ+0x130], R3 ;  /* 0x00013003020085a7 */ /* 0x000ea400080010ff */
[----:B--2---:R-:W-:Y:S05]  /*b6d0*/  @!P0 BRA `(.L_x_33) ;  /* 0xfffffffc00f08947 */ /* 0x004fea000383ffff */
[----:B------:R-:W-:Y:S05]  /*b6e0*/  BRA `(.L_x_140) ;  /* 0xffffff6400d47947 */ /* 0x000fea000383ffff */
.L_x_37:
[----:B----4-:R-:W-:-:S07]  /*b6f0*/  MOV R0, UR5 ;  /* 0x0000000500007c02 */ /* 0x010fce0008000f00 */
.L_x_141:
[----:B-1----:R1:W2:Y:S02]  /*b700*/  SYNCS.PHASECHK.TRANS64.TRYWAIT P0, [R0+URZ], R3 ;  /* 0x00000003000075a7 */ /* 0x0022a400080011ff */
[----:B--2---:R-:W-:Y:S05]  /*b710*/  @!P0 NANOSLEEP.SYNCS 0x989680 ;  /* 0x009896800000895d */ /* 0x004fea0003900000 */
[----:B------:R-:W2:Y:S02]  /*b720*/  @!P0 SYNCS.PHASECHK.TRANS64 P0, [R0+URZ], R3 ;  /* 0x00000003000085a7 */ /* 0x000ea400080010ff */
[----:B--2---:R-:W-:Y:S05]  /*b730*/  @!P0 BRA `(.L_x_141) ;  /* 0xfffffffc00f08947 */ /* 0x004fea000383ffff */
[----:B------:R-:W-:Y:S05]  /*b740*/  BRA `(.L_x_142) ;  /* 0xffffff6c00447947 */ /* 0x000fea000383ffff */
.L_x_38:
[----:B----4-:R-:W-:-:S07]  /*b750*/  MOV R0, UR5 ;  /* 0x0000000500007c02 */ /* 0x010fce0008000f00 */
.L_x_143:
[----:B-1----:R1:W2:Y:S02]  /*b760*/  SYNCS.PHASECHK.TRANS64.TRYWAIT P0, [R0+URZ], R3 ;  /* 0x00000003000075a7 */ /* 0x0022a400080011ff */
[----:B--2---:R-:W-:Y:S05]  /*b770*/  @!P0 NANOSLEEP.SYNCS 0x989680 ;  /* 0x009896800000895d */ /* 0x004fea0003900000 */
[----:B------:R-:W2:Y:S02]  /*b780*/  @!P0 SYNCS.PHASECHK.TRANS64 P0, [R0+URZ], R3 ;  /* 0x00000003000085a7 */ /* 0x000ea400080010ff */
[----:B--2---:R-:W-:Y:S05]  /*b790*/  @!P0 BRA `(.L_x_143) ;  /* 0xfffffffc00f08947 */ /* 0x004fea000383ffff */
[----:B------:R-:W-:Y:S05]  /*b7a0*/  BRA `(.L_x_144) ;  /* 0xffffff6c00507947 */ /* 0x000fea000383ffff */
.L_x_39:
[----:B----4-:R-:W-:-:S07]  /*b7b0*/  MOV R0, UR5 ;  /* 0x0000000500007c02 */ /* 0x010fce0008000f00 */
.L_x_145:
[----:B-1----:R1:W2:Y:S02]  /*b7c0*/  SYNCS.PHASECHK.TRANS64.TRYWAIT P0, [R0+URZ], R3 ;  /* 0x00000003000075a7 */ /* 0x0022a400080011ff */
[----:B--2---:R-:W-:Y:S05]  /*b7d0*/  @!P0 NANOSLEEP.SYNCS 0x989680 ;  /* 0x009896800000895d */ /* 0x004fea0003900000 */
[----:B------:R-:W2:Y:S02]  /*b7e0*/  @!P0 SYNCS.PHASECHK.TRANS64 P0, [R0+URZ], R3 ;  /* 0x00000003000085a7 */ /* 0x000ea400080010ff */
[----:B--2---:R-:W-:Y:S05]  /*b7f0*/  @!P0 BRA `(.L_x_145) ;  /* 0xfffffffc00f08947 */ /* 0x004fea000383ffff */
[----:B------:R-:W-:Y:S05]  /*b800*/  BRA `(.L_x_146) ;  /* 0xffffff6c005c7947 */ /* 0x000fea000383ffff */
.L_x_40:
[----:B----4-:R-:W-:-:S07]  /*b810*/  MOV R0, UR5 ;  /* 0x0000000500007c02 */ /* 0x010fce0008000f00 */
.L_x_147:
[----:B-1----:R1:W2:Y:S02]  /*b820*/  SYNCS.PHASECHK.TRANS64.TRYWAIT P0, [R0+URZ], R3 ;  /* 0x00000003000075a7 */ /* 0x0022a400080011ff */
[----:B--2---:R-:W-:Y:S05]  /*b830*/  @!P0 NANOSLEEP.SYNCS 0x989680 ;  /* 0x009896800000895d */ /* 0x004fea0003900000 */
[----:B------:R-:W2:Y:S02]  /*b840*/  @!P0 SYNCS.PHASECHK.TRANS64 P0, [R0+URZ], R3 ;  /* 0x00000003000085a7 */ /* 0x000ea400080010ff */
[----:B--2---:R-:W-:Y:S05]  /*b850*/  @!P0 BRA `(.L_x_147) ;  /* 0xfffffffc00f08947 */ /* 0x004fea000383ffff */
[----:B------:R-:W-:Y:S05]  /*b860*/  BRA `(.L_x_148) ;  /* 0xffffff6c00687947 */ /* 0x000fea000383ffff */
.L_x_41:
[----:B----4-:R-:W-:-:S07]  /*b870*/  MOV R0, UR5 ;  /* 0x0000000500007c02 */ /* 0x010fce0008000f00 */
.L_x_149:
[----:B-1----:R1:W2:Y:S02]  /*b880*/  SYNCS.PHASECHK.TRANS64.TRYWAIT P0, [R0+URZ], R3 ;  /* 0x00000003000075a7 */ /* 0x0022a400080011ff */
[----:B--2---:R-:W-:Y:S05]  /*b890*/  @!P0 NANOSLEEP.SYNCS 0x989680 ;  /* 0x009896800000895d */ /* 0x004fea0003900000 */
[----:B------:R-:W2:Y:S02]  /*b8a0*/  @!P0 SYNCS.PHASECHK.TRANS64 P0, [R0+URZ], R3 ;  /* 0x00000003000085a7 */ /* 0x000ea400080010ff */
[----:B--2---:R-:W-:Y:S05]  /*b8b0*/  @!P0 BRA `(.L_x_149) ;  /* 0xfffffffc00f08947 */ /* 0x004fea000383ffff */
[----:B------:R-:W-:Y:S05]  /*b8c0*/  BRA `(.L_x_150) ;  /* 0xffffff6c00747947 */ /* 0x000fea000383ffff */
.L_x_42:
[----:B----4-:R-:W-:-:S07]  /*b8d0*/  MOV R0, UR5 ;  /* 0x0000000500007c02 */ /* 0x010fce0008000f00 */
.L_x_151:
[----:B-1----:R1:W2:Y:S02]  /*b8e0*/  SYNCS.PHASECHK.TRANS64.TRYWAIT P0, [R0+URZ], R3 ;  /* 0x00000003000075a7 */ /* 0x0022a400080011ff */
[----:B--2---:R-:W-:Y:S05]  /*b8f0*/  @!P0 NANOSLEEP.SYNCS 0x989680 ;  /* 0x009896800000895d */ /* 0x004fea0003900000 */
[----:B------:R-:W2:Y:S02]  /*b900*/  @!P0 SYNCS.PHASECHK.TRANS64 P0, [R0+URZ], R3 ;  /* 0x00000003000085a7 */ /* 0x000ea400080010ff */
[----:B--2---:R-:W-:Y:S05]  /*b910*/  @!P0 BRA `(.L_x_151) ;  /* 0xfffffffc00f08947 */ /* 0x004fea000383ffff */
[----:B------:R-:W-:Y:S05]  /*b920*/  BRA `(.L_x_152) ;  /* 0xffffff6c00807947 */ /* 0x000fea000383ffff */
.L_x_43:
[----:B----4-:R-:W-:-:S07]  /*b930*/  MOV R0, UR5 ;  /* 0x0000000500007c02 */ /* 0x010fce0008000f00 */
.L_x_153:
[----:B-1----:R1:W2:Y:S02]  /*b940*/  SYNCS.PHASECHK.TRANS64.TRYWAIT P0, [R0+URZ], R3 ;  /* 0x00000003000075a7 */ /* 0x0022a400080011ff */
[----:B--2---:R-:W-:Y:S05]  /*b950*/  @!P0 NANOSLEEP.SYNCS 0x989680 ;  /* 0x009896800000895d */ /* 0x004fea0003900000 */
[----:B------:R-:W2:Y:S02]  /*b960*/  @!P0 SYNCS.PHASECHK.TRANS64 P0, [R0+URZ], R3 ;  /* 0x00000003000085a7 */ /* 0x000ea400080010ff */
[----:B--2---:R-:W-:Y:S05]  /*b970*/  @!P0 BRA `(.L_x_153) ;  /* 0xfffffffc00f08947 */ /* 0x004fea000383ffff */
[----:B------:R-:W-:Y:S05]  /*b980*/  BRA `(.L_x_154) ;  /* 0xffffff6c008c7947 */ /* 0x000fea000383ffff */
.L_x_44:
[----:B----4-:R-:W-:-:S07]  /*b990*/  MOV R0, UR5 ;  /* 0x0000000500007c02 */ /* 0x010fce0008000f00 */
.L_x_155:
[----:B-1----:R1:W2:Y:S02]  /*b9a0*/  SYNCS.PHASECHK.TRANS64.TRYWAIT P0, [R0+URZ], R3 ;  /* 0x00000003000075a7 */ /* 0x0022a400080011ff */
[----:B--2---:R-:W-:Y:S05]  /*b9b0*/  @!P0 NANOSLEEP.SYNCS 0x989680 ;  /* 0x009896800000895d */ /* 0x004fea0003900000 */
[----:B------:R-:W2:Y:S02]  /*b9c0*/  @!P0 SYNCS.PHASECHK.TRANS64 P0, [R0+URZ], R3 ;  /* 0x00000003000085a7 */ /* 0x000ea400080010ff */
[----:B--2---:R-:W-:Y:S05]  /*b9d0*/  @!P0 BRA `(.L_x_155) ;  /* 0xfffffffc00f08947 */ /* 0x004fea000383ffff */
[----:B------:R-:W-:Y:S05]  /*b9e0*/  BRA `(.L_x_156) ;  /* 0xffffff6c00987947 */ /* 0x000fea000383ffff */
.L_x_45:
[----:B----4-:R-:W-:-:S07]  /*b9f0*/  MOV R0, UR5 ;  /* 0x0000000500007c02 */ /* 0x010fce0008000f00 */
.L_x_157:
[----:B-1----:R1:W2:Y:S02]  /*ba00*/  SYNCS.PHASECHK.TRANS64.TRYWAIT P0, [R0+URZ], R3 ;  /* 0x00000003000075a7 */ /* 0x0022a400080011ff */
[----:B--2---:R-:W-:Y:S05]  /*ba10*/  @!P0 NANOSLEEP.SYNCS 0x989680 ;  /* 0x009896800000895d */ /* 0x004fea0003900000 */
[----:B------:R-:W2:Y:S02]  /*ba20*/  @!P0 SYNCS.PHASECHK.TRANS64 P0, [R0+URZ], R3 ;  /* 0x00000003000085a7 */ /* 0x000ea400080010ff */
[----:B--2---:R-:W-:Y:S05]  /*ba30*/  @!P0 BRA `(.L_x_157) ;  /* 0xfffffffc00f08947 */ /* 0x004fea000383ffff */
[----:B------:R-:W-:Y:S05]  /*ba40*/  BRA `(.L_x_158) ;  /* 0xffffff6c00a47947 */ /* 0x000fea000383ffff */
.L_x_46:
[----:B----4-:R-:W-:-:S07]  /*ba50*/  MOV R0, UR5 ;  /* 0x0000000500007c02 */ /* 0x010fce0008000f00 */
.L_x_159:
[----:B-1----:R1:W2:Y:S02]  /*ba60*/  SYNCS.PHASECHK.TRANS64.TRYWAIT P0, [R0+URZ], R3 ;  /* 0x00000003000075a7 */ /* 0x0022a400080011ff */
[----:B--2---:R-:W-:Y:S05]  /*ba70*/  @!P0 NANOSLEEP.SYNCS 0x989680 ;  /* 0x009896800000895d */ /* 0x004fea0003900000 */
[----:B------:R-:W2:Y:S02]  /*ba80*/  @!P0 SYNCS.PHASECHK.TRANS64 P0, [R0+URZ], R3 ;  /* 0x00000003000085a7 */ /* 0x000ea400080010ff */
[----:B--2---:R-:W-:Y:S05]  /*ba90*/  @!P0 BRA `(.L_x_159) ;  /* 0xfffffffc00f08947 */ /* 0x004fea000383ffff */
[----:B------:R-:W-:Y:S05]  /*baa0*/  BRA `(.L_x_160) ;  /* 0xffffff6c00b07947 */ /* 0x000fea000383ffff */
.L_x_47:
[----:B----4-:R-:W-:-:S07]  /*bab0*/  MOV R0, UR5 ;  /* 0x0000000500007c02 */ /* 0x010fce0008000f00 */
.L_x_161:
[----:B-1----:R1:W2:Y:S02]  /*bac0*/  SYNCS.PHASECHK.TRANS64.TRYWAIT P0, [R0+URZ], R3 ;  /* 0x00000003000075a7 */ /* 0x0022a400080011ff */
[----:B--2---:R-:W-:Y:S05]  /*bad0*/  @!P0 NANOSLEEP.SYNCS 0x989680 ;  /* 0x009896800000895d */ /* 0x004fea0003900000 */
[----:B------:R-:W2:Y:S02]  /*bae0*/  @!P0 SYNCS.PHASECHK.TRANS64 P0, [R0+URZ], R3 ;  /* 0x00000003000085a7 */ /* 0x000ea400080010ff */
[----:B--2---:R-:W-:Y:S05]  /*baf0*/  @!P0 BRA `(.L_x_161) ;  /* 0xfffffffc00f08947 */ /* 0x004fea000383ffff */
[----:B------:R-:W-:Y:S05]  /*bb00*/  BRA `(.L_x_162) ;  /* 0xffffff6c00bc7947 */ /* 0x000fea000383ffff */
.L_x_48:
[----:B----4-:R-:W-:-:S07]  /*bb10*/  MOV R0, UR5 ;  /* 0x0000000500007c02 */ /* 0x010fce0008000f00 */
.L_x_163:
[----:B-1----:R1:W2:Y:S02]  /*bb20*/  SYNCS.PHASECHK.TRANS64.TRYWAIT P0, [R0+URZ], R3 ;  /* 0x00000003000075a7 */ /* 0x0022a400080011ff */
[----:B--2---:R-:W-:Y:S05]  /*bb30*/  @!P0 NANOSLEEP.SYNCS 0x989680 ;  /* 0x009896800000895d */ /* 0x004fea0003900000 */
[----:B------:R-:W2:Y:S02]  /*bb40*/  @!P0 SYNCS.PHASECHK.TRANS64 P0, [R0+URZ], R3 ;  /* 0x00000003000085a7 */ /* 0x000ea400080010ff */
[----:B--2---:R-:W-:Y:S05]  /*bb50*/  @!P0 BRA `(.L_x_163) ;  /* 0xfffffffc00f08947 */ /* 0x004fea000383ffff */
[----:B------:R-:W-:Y:S05]  /*bb60*/  BRA `(.L_x_164) ;  /* 0xffffff6c00c87947 */ /* 0x000fea000383ffff */
.L_x_49:
[----:B----4-:R-:W-:-:S07]  /*bb70*/  MOV R0, UR5 ;  /* 0x0000000500007c02 */ /* 0x010fce0008000f00 */
.L_x_165:
[----:B-1----:R1:W2:Y:S02]  /*bb80*/  SYNCS.PHASECHK.TRANS64.TRYWAIT P0, [R0+URZ], R3 ;  /* 0x00000003000075a7 */ /* 0x0022a400080011ff */
[----:B--2---:R-:W-:Y:S05]  /*bb90*/  @!P0 NANOSLEEP.SYNCS 0x989680 ;  /* 0x009896800000895d */ /* 0x004fea0003900000 */
[----:B------:R-:W2:Y:S02]  /*bba0*/  @!P0 SYNCS.PHASECHK.TRANS64 P0, [R0+URZ], R3 ;  /* 0x00000003000085a7 */ /* 0x000ea400080010ff */
[----:B--2---:R-:W-:Y:S05]  /*bbb0*/  @!P0 BRA `(.L_x_165) ;  /* 0xfffffffc00f08947 */ /* 0x004fea000383ffff */
[----:B------:R-:W-:Y:S05]  /*bbc0*/  BRA `(.L_x_166) ;  /* 0xffffff6c00d47947 */ /* 0x000fea000383ffff */
.L_x_52:
[----:B-1----:R1:W2:Y:S02]  /*bbd0*/  SYNCS.PHASECHK.TRANS64.TRYWAIT P0, [R0+URZ+0x170], R5 ;  /* 0x00017005000075a7 */ /* 0x0022a400080011ff */
[----:B--2---:R-:W-:Y:S05]  /*bbe0*/  @!P0 NANOSLEEP.SYNCS 0x989680 ;  /* 0x009896800000895d */ /* 0x004fea0003900000 */
[----:B------:R-:W2:Y:S02]  /*bbf0*/  @!P0 SYNCS.PHASECHK.TRANS64 P0, [R0+URZ+0x170], R5 ;  /* 0x00017005000085a7 */ /* 0x000ea400080010ff */
[----:B--2---:R-:W-:Y:S05]  /*bc00*/  @!P0 BRA `(.L_x_52) ;  /* 0xfffffffc00f08947 */ /* 0x004fea000383ffff */
[----:B------:R-:W-:Y:S05]  /*bc10*/  BRA `(.L_x_167) ;  /* 0xffffff7000307947 */ /* 0x000fea000383ffff */
.L_x_53:
[----:B------:R-:W-:-:S07]  /*bc20*/  MOV R0, UR5 ;  /* 0x0000000500007c02 */ /* 0x000fce0008000f00 */
.L_x_168:
[----:B-1----:R1:W2:Y:S02]  /*bc30*/  SYNCS.PHASECHK.TRANS64.TRYWAIT P0, [R0+URZ+0x140], R5 ;  /* 0x00014005000075a7 */ /* 0x0022a400080011ff */
[----:B--2---:R-:W-:Y:S05]  /*bc40*/  @!P0 NANOSLEEP.SYNCS 0x989680 ;  /* 0x009896800000895d */ /* 0x004fea0003900000 */
[----:B------:R-:W2:Y:S02]  /*bc50*/  @!P0 SYNCS.PHASECHK.TRANS64 P0, [R0+URZ+0x140], R5 ;  /* 0x00014005000085a7 */ /* 0x000ea400080010ff */
[----:B--2---:R-:W-:Y:S05]  /*bc60*/  @!P0 BRA `(.L_x_168) ;  /* 0xfffffffc00f08947 */ /* 0x004fea000383ffff */
[----:B------:R-:W-:Y:S05]  /*bc70*/  BRA `(.L_x_169) ;  /* 0xffffff7000407947 */ /* 0x000fea000383ffff */
.L_x_54:
[----:B-1----:R1:W2:Y:S02]  /*bc80*/  SYNCS.PHASECHK.TRANS64.TRYWAIT P1, [R0+URZ+0x130], R5 ;  /* 0x00013005000075a7 */ /* 0x0022a400080211ff */
[----:B--2---:R-:W-:Y:S05]  /*bc90*/  @!P1 NANOSLEEP.SYNCS 0x989680 ;  /* 0x009896800000995d */ /* 0x004fea0003900000 */
[----:B------:R-:W2:Y:S02]  /*bca0*/  @!P1 SYNCS.PHASECHK.TRANS64 P1, [R0+URZ+0x130], R5 ;  /* 0x00013005000095a7 */ /* 0x000ea400080210ff */
[----:B--2---:R-:W-:Y:S05]  /*bcb0*/  @!P1 BRA `(.L_x_54) ;  /* 0xfffffffc00f09947 */ /* 0x004fea000383ffff */
[----:B------:R-:W-:Y:S05]  /*bcc0*/  BRA `(.L_x_170) ;  /* 0xffffff7000707947 */ /* 0x000fea000383ffff */
.L_x_57:
[----:B------:R-:W-:-:S07]  /*bcd0*/  MOV R0, UR5 ;  /* 0x0000000500007c02 */ /* 0x000fce0008000f00 */
.L_x_171:
[----:B-1----:R1:W2:Y:S02]  /*bce0*/  SYNCS.PHASECHK.TRANS64.TRYWAIT P0, [R0+URZ+0x140], R3 ;  /* 0x00014003000075a7 */ /* 0x0022a400080011ff */
[----:B--2---:R-:W-:Y:S05]  /*bcf0*/  @!P0 NANOSLEEP.SYNCS 0x989680 ;  /* 0x009896800000895d */ /* 0x004fea0003900000 */
[----:B------:R-:W2:Y:S02]  /*bd00*/  @!P0 SYNCS.PHASECHK.TRANS64 P0, [R0+URZ+0x140], R3 ;  /* 0x00014003000085a7 */ /* 0x000ea400080010ff */
[----:B--2---:R-:W-:Y:S05]  /*bd10*/  @!P0 BRA `(.L_x_171) ;  /* 0xfffffffc00f08947 */ /* 0x004fea000383ffff */
[----:B------:R-:W-:Y:S05]  /*bd20*/  BRA `(.L_x_56) ;  /* 0xffffff7000c47947 */ /* 0x000fea000383ffff */
.L_x_64:
[----:B-1----:R1:W2:Y:S02]  /*bd30*/  SYNCS.PHASECHK.TRANS64.TRYWAIT P1, [R0+URZ+0x130], R5 ;  /* 0x00013005000075a7 */ /* 0x0022a400080211ff */
[----:B--2---:R-:W-:Y:S05]  /*bd40*/  @!P1 NANOSLEEP.SYNCS 0x989680 ;  /* 0x009896800000995d */ /* 0x004fea0003900000 */
[----:B------:R-:W2:Y:S02]  /*bd50*/  @!P1 SYNCS.PHASECHK.TRANS64 P1, [R0+URZ+0x130], R5 ;  /* 0x00013005000095a7 */ /* 0x000ea400080210ff */
[----:B--2---:R-:W-:Y:S05]  /*bd60*/  @!P1 BRA `(.L_x_64) ;  /* 0xfffffffc00f09947 */ /* 0x004fea000383ffff */
[----:B------:R-:W-:Y:S05]  /*bd70*/  BRA `(.L_x_172) ;  /* 0xffffff78001c7947 */ /* 0x000fea000383ffff */
.L_x_65:
[----:B------:R-:W-:-:S07]  /*bd80*/  MOV R3, UR9 ;  /* 0x0000000900037c02 */ /* 0x000fce0008000f00 */
.L_x_173:
[----:B-1----:R1:W2:Y:S02]  /*bd90*/  SYNCS.PHASECHK.TRANS64.TRYWAIT P0, [R3+URZ+0x160], R0 ;  /* 0x00016000030075a7 */ /* 0x0022a400080011ff */
[----:B--2---:R-:W-:Y:S05]  /*bda0*/  @!P0 NANOSLEEP.SYNCS 0x989680 ;  /* 0x009896800000895d */ /* 0x004fea0003900000 */
[----:B------:R-:W2:Y:S02]  /*bdb0*/  @!P0 SYNCS.PHASECHK.TRANS64 P0, [R3+URZ+0x160], R0 ;  /* 0x00016000030085a7 */ /* 0x000ea400080010ff */
[----:B--2---:R-:W-:Y:S05]  /*bdc0*/  @!P0 BRA `(.L_x_173) ;  /* 0xfffffffc00f08947 */ /* 0x004fea000383ffff */
[----:B------:R-:W-:Y:S05]  /*bdd0*/  BRA `(.L_x_174) ;  /* 0xffffff7800507947 */ /* 0x000fea000383ffff */
.L_x_68:
[----:B------:R-:W-:Y:S07]  /*bde0*/  MOV R0, UR7 ;  /* 0x0000000700007c02 */ /* 0x000fee0008000f00 */
.L_x_175:
[----:B-1----:R1:W2:Y:S02]  /*bdf0*/  SYNCS.PHASECHK.TRANS64.TRYWAIT P0, [R0+URZ], R3 ;  /* 0x00000003000075a7 */ /* 0x0022a400080011ff */
[----:B--2---:R-:W-:Y:S05]  /*be00*/  @!P0 NANOSLEEP.SYNCS 0x989680 ;  /* 0x009896800000895d */ /* 0x004fea0003900000 */
[----:B------:R-:W2:Y:S02]  /*be10*/  @!P0 SYNCS.PHASECHK.TRANS64 P0, [R0+URZ], R3 ;  /* 0x00000003000085a7 */ /* 0x000ea400080010ff */
[----:B--2---:R-:W-:Y:S05]  /*be20*/  @!P0 BRA `(.L_x_175) ;  /* 0xfffffffc00f08947 */ /* 0x004fea000383ffff */
[----:B------:R-:W-:Y:S05]  /*be30*/  BRA `(.L_x_67) ;  /* 0xffffff7800707947 */ /* 0x000fea000383ffff */
.L_x_71:
[----:B------:R-:W-:-:S07]  /*be40*/  MOV R0, UR5 ;  /* 0x0000000500007c02 */ /* 0x000fce0008000f00 */
.L_x_176:
[----:B--2---:R2:W3:Y:S02]  /*be50*/  SYNCS.PHASECHK.TRANS64.TRYWAIT P0, [R0+URZ], R3 ;  /* 0x00000003000075a7 */ /* 0x0044e400080011ff */
[----:B---3--:R-:W-:Y:S05]  /*be60*/  @!P0 NANOSLEEP.SYNCS 0x989680 ;  /* 0x009896800000895d */ /* 0x008fea0003900000 */
[----:B------:R-:W3:Y:S02]  /*be70*/  @!P0 SYNCS.PHASECHK.TRANS64 P0, [R0+URZ], R3 ;  /* 0x00000003000085a7 */ /* 0x000ee400080010ff */
[----:B---3--:R-:W-:Y:S05]  /*be80*/  @!P0 BRA `(.L_x_176) ;  /* 0xfffffffc00f08947 */ /* 0x008fea000383ffff */
[----:B------:R-:W-:Y:S05]  /*be90*/  BRA `(.L_x_177) ;  /* 0xffffff7c00107947 */ /* 0x000fea000383ffff */
.L_x_72:
[----:B------:R-:W-:-:S07]  /*bea0*/  MOV R0, UR7 ;  /* 0x0000000700007c02 */ /* 0x000fce0008000f00 */
.L_x_178:
[----:B--2---:R2:W3:Y:S02]  /*beb0*/  SYNCS.PHASECHK.TRANS64.TRYWAIT P0, [R0+URZ], R3 ;  /* 0x00000003000075a7 */ /* 0x0044e400080011ff */
[----:B---3--:R-:W-:Y:S05]  /*bec0*/  @!P0 NANOSLEEP.SYNCS 0x989680 ;  /* 0x009896800000895d */ /* 0x008fea0003900000 */
[----:B------:R-:W3:Y:S02]  /*bed0*/  @!P0 SYNCS.PHASECHK.TRANS64 P0, [R0+URZ], R3 ;  /* 0x00000003000085a7 */ /* 0x000ee400080010ff */
[----:B---3--:R-:W-:Y:S05]  /*bee0*/  @!P0 BRA `(.L_x_178) ;  /* 0xfffffffc00f08947 */ /* 0x008fea000383ffff */
[----:B------:R-:W-:Y:S05]  /*bef0*/  BRA `(.L_x_179) ;  /* 0xffffff7c001c7947 */ /* 0x000fea000383ffff */
.L_x_77:
[----:B--2---:R2:W3:Y:S02]  /*bf00*/  SYNCS.PHASECHK.TRANS64.TRYWAIT P0, [R0+URZ+0x130], R3 ;  /* 0x00013003000075a7 */ /* 0x0044e400080011ff */
[----:B---3--:R-:W-:Y:S05]  /*bf10*/  @!P0 NANOSLEEP.SYNCS 0x989680 ;  /* 0x009896800000895d */ /* 0x008fea0003900000 */
[----:B------:R-:W3:Y:S02]  /*bf20*/  @!P0 SYNCS.PHASECHK.TRANS64 P0, [R0+URZ+0x130], R3 ;  /* 0x00013003000085a7 */ /* 0x000ee400080010ff */
[----:B---3--:R-:W-:Y:S05]  /*bf30*/  @!P0 BRA `(.L_x_77) ;  /* 0xfffffffc00f08947 */ /* 0x008fea000383ffff */
[----:B------:R-:W-:Y:S05]  /*bf40*/  BRA `(.L_x_180) ;  /* 0xffffff8000287947 */ /* 0x000fea000383ffff */
.L_x_80:
[----:B------:R-:W-:Y:S07]  /*bf50*/  MOV R0, UR7 ;  /* 0x0000000700007c02 */ /* 0x000fee0008000f00 */
.L_x_181:
[----:B--2---:R2:W3:Y:S02]  /*bf60*/  SYNCS.PHASECHK.TRANS64.TRYWAIT P0, [R0+URZ+0x128], R3 ;  /* 0x00012803000075a7 */ /* 0x0044e400080011ff */
[----:B---3--:R-:W-:Y:S05]  /*bf70*/  @!P0 NANOSLEEP.SYNCS 0x989680 ;  /* 0x009896800000895d */ /* 0x008fea0003900000 */
[----:B------:R-:W3:Y:S02]  /*bf80*/  @!P0 SYNCS.PHASECHK.TRANS64 P0, [R0+URZ+0x128], R3 ;  /* 0x00012803000085a7 */ /* 0x000ee400080010ff */
[----:B---3--:R-:W-:Y:S05]  /*bf90*/  @!P0 BRA `(.L_x_181) ;  /* 0xfffffffc00f08947 */ /* 0x008fea000383ffff */
[----:B------:R-:W-:Y:S05]  /*bfa0*/  BRA `(.L_x_79) ;  /* 0xffffff8400087947 */ /* 0x000fea000383ffff */
.L_x_83:
[----:B------:R-:W-:Y:S07]  /*bfb0*/  MOV R3, UR7 ;  /* 0x0000000700037c02 */ /* 0x000fee0008000f00 */
.L_x_182:
[----:B-1----:R1:W2:Y:S02]  /*bfc0*/  SYNCS.PHASECHK.TRANS64.TRYWAIT P0, [R3+URZ+0x100], R12 ;  /* 0x0001000c030075a7 */ /* 0x0022a400080011ff */
[----:B--2---:R-:W-:Y:S05]  /*bfd0*/  @!P0 NANOSLEEP.SYNCS 0x989680 ;  /* 0x009896800000895d */ /* 0x004fea0003900000 */
[----:B------:R-:W2:Y:S02]  /*bfe0*/  @!P0 SYNCS.PHASECHK.TRANS64 P0, [R3+URZ+0x100], R12 ;  /* 0x0001000c030085a7 */ /* 0x000ea400080010ff */
[----:B--2---:R-:W-:Y:S05]  /*bff0*/  @!P0 BRA `(.L_x_182) ;  /* 0xfffffffc00f08947 */ /* 0x004fea000383ffff */
[----:B------:R-:W-:Y:S05]  /*c000*/  BRA `(.L_x_183) ;  /* 0xffffff8400807947 */ /* 0x000fea000383ffff */
.L_x_84:
[----:B-1----:R-:W-:Y:S07]  /*c010*/  MOV R3, UR7 ;  /* 0x0000000700037c02 */ /* 0x002fee0008000f00 */
.L_x_184:
[----:B-1----:R1:W2:Y:S02]  /*c020*/  SYNCS.PHASECHK.TRANS64.TRYWAIT P0, [R3+URZ+0x108], R12 ;  /* 0x0001080c030075a7 */ /* 0x0022a400080011ff */
[----:B--2---:R-:W-:Y:S05]  /*c030*/  @!P0 NANOSLEEP.SYNCS 0x989680 ;  /* 0x009896800000895d */ /* 0x004fea0003900000 */
[----:B------:R-:W2:Y:S02]  /*c040*/  @!P0 SYNCS.PHASECHK.TRANS64 P0, [R3+URZ+0x108], R12 ;  /* 0x0001080c030085a7 */ /* 0x000ea400080010ff */
[----:B--2---:R-:W-:Y:S05]  /*c050*/  @!P0 BRA `(.L_x_184) ;  /* 0xfffffffc00f08947 */ /* 0x004fea000383ffff */
[----:B------:R-:W-:Y:S05]  /*c060*/  BRA `(.L_x_185) ;  /* 0xffffff8400bc7947 */ /* 0x000fea000383ffff */
.L_x_85:
[----:B-1----:R-:W-:Y:S07]  /*c070*/  MOV R3, UR7 ;  /* 0x0000000700037c02 */ /* 0x002fee0008000f00 */
.L_x_186:
[----:B-1----:R1:W2:Y:S02]  /*c080*/  SYNCS.PHASECHK.TRANS64.TRYWAIT P0, [R3+URZ+0x110], R12 ;  /* 0x0001100c030075a7 */ /* 0x0022a400080011ff */
[----:B--2---:R-:W-:Y:S05]  /*c090*/  @!P0 NANOSLEEP.SYNCS 0x989680 ;  /* 0x009896800000895d */ /* 0x004fea0003900000 */
[----:B------:R-:W2:Y:S02]  /*c0a0*/  @!P0 SYNCS.PHASECHK.TRANS64 P0, [R3+URZ+0x110], R12 ;  /* 0x0001100c030085a7 */ /* 0x000ea400080010ff */
[----:B--2---:R-:W-:Y:S05]  /*c0b0*/  @!P0 BRA `(.L_x_186) ;  /* 0xfffffffc00f08947 */ /* 0x004fea000383ffff */
[----:B------:R-:W-:Y:S05]  /*c0c0*/  BRA `(.L_x_187) ;  /* 0xffffff8800047947 */ /* 0x000fea000383ffff */
.L_x_86:
[----:B------:R-:W-:Y:S07]  /*c0d0*/  MOV R3, UR7 ;  /* 0x0000000700037c02 */ /* 0x000fee0008000f00 */
.L_x_188:
[----:B-1----:R1:W2:Y:S02]  /*c0e0*/  SYNCS.PHASECHK.TRANS64.TRYWAIT P0, [R3+URZ+0x118], R12 ;  /* 0x0001180c030075a7 */ /* 0x0022a400080011ff */
[----:B--2---:R-:W-:Y:S05]  /*c0f0*/  @!P0 NANOSLEEP.SYNCS 0x989680 ;  /* 0x009896800000895d */ /* 0x004fea0003900000 */
[----:B------:R-:W2:Y:S02]  /*c100*/  @!P0 SYNCS.PHASECHK.TRANS64 P0, [R3+URZ+0x118], R12 ;  /* 0x0001180c030085a7 */ /* 0x000ea400080010ff */
[----:B--2---:R-:W-:Y:S05]  /*c110*/  @!P0 BRA `(.L_x_188) ;  /* 0xfffffffc00f08947 */ /* 0x004fea000383ffff */
[----:B------:R-:W-:Y:S05]  /*c120*/  BRA `(.L_x_189) ;  /* 0xffffff88008c7947 */ /* 0x000fea000383ffff */
.L_x_88:
[----:B------:R-:W-:-:S07]  /*c130*/  MOV R0, UR7 ;  /* 0x0000000700007c02 */ /* 0x000fce0008000f00 */
.L_x_190:
[----:B-1----:R1:W3:Y:S02]  /*c140*/  SYNCS.PHASECHK.TRANS64.TRYWAIT P0, [R0+URZ+0x100], R3 ;  /* 0x00010003000075a7 */ /* 0x0022e400080011ff */
[----:B---3--:R-:W-:Y:S05]  /*c150*/  @!P0 NANOSLEEP.SYNCS 0x989680 ;  /* 0x009896800000895d */ /* 0x008fea0003900000 */
[----:B------:R-:W3:Y:S02]  /*c160*/  @!P0 SYNCS.PHASECHK.TRANS64 P0, [R0+URZ+0x100], R3 ;  /* 0x00010003000085a7 */ /* 0x000ee400080010ff */
[----:B---3--:R-:W-:Y:S05]  /*c170*/  @!P0 BRA `(.L_x_190) ;  /* 0xfffffffc00f08947 */ /* 0x008fea000383ffff */
[----:B------:R-:W-:Y:S05]  /*c180*/  BRA `(.L_x_191) ;  /* 0xffffff8800fc7947 */ /* 0x000fea000383ffff */
.L_x_89:
[----:B-1----:R-:W-:-:S07]  /*c190*/  MOV R0, UR7 ;  /* 0x0000000700007c02 */ /* 0x002fce0008000f00 */
.L_x_192:
[----:B-1----:R1:W3:Y:S02]  /*c1a0*/  SYNCS.PHASECHK.TRANS64.TRYWAIT P0, [R0+URZ+0x108], R3 ;  /* 0x00010803000075a7 */ /* 0x0022e400080011ff */
[----:B---3--:R-:W-:Y:S05]  /*c1b0*/  @!P0 NANOSLEEP.SYNCS 0x989680 ;  /* 0x009896800000895d */ /* 0x008fea0003900000 */
[----:B------:R-:W3:Y:S02]  /*c1c0*/  @!P0 SYNCS.PHASECHK.TRANS64 P0, [R0+URZ+0x108], R3 ;  /* 0x00010803000085a7 */ /* 0x000ee400080010ff */
[----:B---3--:R-:W-:Y:S05]  /*c1d0*/  @!P0 BRA `(.L_x_192) ;  /* 0xfffffffc00f08947 */ /* 0x008fea000383ffff */
[----:B------:R-:W-:Y:S05]  /*c1e0*/  BRA `(.L_x_193) ;  /* 0xffffff8800ec7947 */ /* 0x000fea000383ffff */
.L_x_90:
[----:B-1----:R-:W-:-:S07]  /*c1f0*/  MOV R0, UR7 ;  /* 0x0000000700007c02 */ /* 0x002fce0008000f00 */
.L_x_194:
[----:B-1----:R1:W3:Y:S02]  /*c200*/  SYNCS.PHASECHK.TRANS64.TRYWAIT P0, [R0+URZ+0x110], R3 ;  /* 0x00011003000075a7 */ /* 0x0022e400080011ff */
[----:B---3--:R-:W-:Y:S05]  /*c210*/  @!P0 NANOSLEEP.SYNCS 0x989680 ;  /* 0x009896800000895d */ /* 0x008fea0003900000 */
[----:B------:R-:W3:Y:S02]  /*c220*/  @!P0 SYNCS.PHASECHK.TRANS64 P0, [R0+URZ+0x110], R3 ;  /* 0x00011003000085a7 */ /* 0x000ee400080010ff */
[----:B---3--:R-:W-:Y:S05]  /*c230*/  @!P0 BRA `(.L_x_194) ;  /* 0xfffffffc00f08947 */ /* 0x008fea000383ffff */
[----:B------:R-:W-:Y:S05]  /*c240*/  BRA `(.L_x_195) ;  /* 0xffffff8800dc7947 */ /* 0x000fea000383ffff */
.L_x_92:
[----:B--2---:R2:W4:Y:S02]  /*c250*/  SYNCS.PHASECHK.TRANS64.TRYWAIT P0, [R0+URZ+0x130], R3 ;  /* 0x00013003000075a7 */ /* 0x00452400080011ff */
[----:B----4-:R-:W-:Y:S05]  /*c260*/  @!P0 NANOSLEEP.SYNCS 0x989680 ;  /* 0x009896800000895d */ /* 0x010fea0003900000 */
[----:B------:R-:W4:Y:S02]  /*c270*/  @!P0 SYNCS.PHASECHK.TRANS64 P0, [R0+URZ+0x130], R3 ;  /* 0x00013003000085a7 */ /* 0x000f2400080010ff */
[----:B----4-:R-:W-:Y:S05]  /*c280*/  @!P0 BRA `(.L_x_92) ;  /* 0xfffffffc00f08947 */ /* 0x010fea000383ffff */
[----:B------:R-:W-:Y:S05]  /*c290*/  BRA `(.L_x_196) ;  /* 0xffffff8c00a47947 */ /* 0x000fea000383ffff */
.L_x_103:
[----:B-1----:R1:W3:Y:S02]  /*c2a0*/  SYNCS.PHASECHK.TRANS64.TRYWAIT P1, [R3+URZ+0xe0], R0 ;  /* 0x0000e000030075a7 */ /* 0x0022e400080211ff */
[----:B---3--:R-:W-:Y:S05]  /*c2b0*/  @!P1 NANOSLEEP.SYNCS 0x989680 ;  /* 0x009896800000995d */ /* 0x008fea0003900000 */
[----:B------:R-:W3:Y:S02]  /*c2c0*/  @!P1 SYNCS.PHASECHK.TRANS64 P1, [R3+URZ+0xe0], R0 ;  /* 0x0000e000030095a7 */ /* 0x000ee400080210ff */
[----:B---3--:R-:W-:Y:S05]  /*c2d0*/  @!P1 BRA `(.L_x_103) ;  /* 0xfffffffc00f09947 */ /* 0x008fea000383ffff */
[----:B------:R-:W-:Y:S05]  /*c2e0*/  BRA `(.L_x_102) ;  /* 0xffffff9800c87947 */ /* 0x000fea000383ffff */
.L_x_105:
[----:B-1----:R1:W4:Y:S02]  /*c2f0*/  SYNCS.PHASECHK.TRANS64.TRYWAIT P0, [R193+URZ+0x150], R2 ;  /* 0x00015002c10075a7 */ /* 0x00232400080011ff */
[----:B----4-:R-:W-:Y:S05]  /*c300*/  @!P0 NANOSLEEP.SYNCS 0x989680 ;  /* 0x009896800000895d */ /* 0x010fea0003900000 */
[----:B------:R-:W4:Y:S02]  /*c310*/  @!P0 SYNCS.PHASECHK.TRANS64 P0, [R193+URZ+0x150], R2 ;  /* 0x00015002c10085a7 */ /* 0x000f2400080010ff */
[----:B----4-:R-:W-:Y:S05]  /*c320*/  @!P0 BRA `(.L_x_105) ;  /* 0xfffffffc00f08947 */ /* 0x010fea000383ffff */
[----:B------:R-:W-:Y:S05]  /*c330*/  BRA `(.L_x_104) ;  /* 0xffffff9c00247947 */ /* 0x000fea000383ffff */
.L_x_114:
[----:B--2---:R2:W3:Y:S02]  /*c340*/  SYNCS.PHASECHK.TRANS64.TRYWAIT P0, [R204+URZ+0xe0], R3 ;  /* 0x0000e003cc0075a7 */ /* 0x0044e400080011ff */
[----:B---3--:R-:W-:Y:S05]  /*c350*/  @!P0 NANOSLEEP.SYNCS 0x989680 ;  /* 0x009896800000895d */ /* 0x008fea0003900000 */
[----:B------:R-:W3:Y:S02]  /*c360*/  @!P0 SYNCS.PHASECHK.TRANS64 P0, [R204+URZ+0xe0], R3 ;  /* 0x0000e003cc0085a7 */ /* 0x000ee400080010ff */
[----:B---3--:R-:W-:Y:S05]  /*c370*/  @!P0 BRA `(.L_x_114) ;  /* 0xfffffffc00f08947 */ /* 0x008fea000383ffff */
[----:B------:R-:W-:Y:S05]  /*c380*/  BRA `(.L_x_113) ;  /* 0xffffffb000307947 */ /* 0x000fea000383ffff */
.L_x_123:
[----:B--2---:R2:W3:Y:S02]  /*c390*/  SYNCS.PHASECHK.TRANS64.TRYWAIT P0, [R0+URZ+0xe0], R5 ;  /* 0x0000e005000075a7 */ /* 0x0044e400080011ff */
[----:B---3--:R-:W-:Y:S05]  /*c3a0*/  @!P0 NANOSLEEP.SYNCS 0x989680 ;  /* 0x009896800000895d */ /* 0x008fea0003900000 */
[----:B------:R-:W3:Y:S02]  /*c3b0*/  @!P0 SYNCS.PHASECHK.TRANS64 P0, [R0+URZ+0xe0], R5 ;  /* 0x0000e005000085a7 */ /* 0x000ee400080010ff */
[----:B---3--:R-:W-:Y:S05]  /*c3c0*/  @!P0 BRA `(.L_x_123) ;  /* 0xfffffffc00f08947 */ /* 0x008fea000383ffff */
[----:B------:R-:W-:Y:S05]  /*c3d0*/  BRA `(.L_x_122) ;  /* 0xffffffc400887947 */ /* 0x000fea000383ffff */
.L_x_132:
[----:B--2---:R2:W3:Y:S02]  /*c3e0*/  SYNCS.PHASECHK.TRANS64.TRYWAIT P0, [R0+URZ+0xe0], R3 ;  /* 0x0000e003000075a7 */ /* 0x0044e400080011ff */
[----:B---3--:R-:W-:Y:S05]  /*c3f0*/  @!P0 NANOSLEEP.SYNCS 0x989680 ;  /* 0x009896800000895d */ /* 0x008fea0003900000 */
[----:B------:R-:W3:Y:S02]  /*c400*/  @!P0 SYNCS.PHASECHK.TRANS64 P0, [R0+URZ+0xe0], R3 ;  /* 0x0000e003000085a7 */ /* 0x000ee400080010ff */
[----:B---3--:R-:W-:Y:S05]  /*c410*/  @!P0 BRA `(.L_x_132) ;  /* 0xfffffffc00f08947 */ /* 0x008fea000383ffff */
[----:B------:R-:W-:Y:S05]  /*c420*/  BRA `(.L_x_131) ;  /* 0xffffffd800ec7947 */ /* 0x000fea000383ffff */
        .weak           $__internal_0_$__cuda_sm10x_tcgen05_guardrail_trap_col_being_dealloced_not_returned_by_alloc
        .type           $__internal_0_$__cuda_sm10x_tcgen05_guardrail_trap_col_being_dealloced_not_returned_by_alloc,@function
        .size           $__internal_0_$__cuda_sm10x_tcgen05_guardrail_trap_col_being_dealloced_not_returned_by_alloc,($__internal_1_$__cuda_sm10x_tcgen05_guardrail_trap_phase_invalid_during_alloc - $__internal_0_$__cuda_sm10x_tcgen05_guardrail_trap_col_being_dealloced_not_returned_by_alloc)
$__internal_0_$__cuda_sm10x_tcgen05_guardrail_trap_col_being_dealloced_not_returned_by_alloc:
[----:B------:R-:W-:Y:S05]  /*c430*/  BPT.TRAP 0x1 ;  /* 0x000000040000795c */ /* 0x000fea0000300000 */
[----:B------:R-:W-:-:S04]  /*c440*/  HFMA2 R3, -RZ, RZ, 0, 0 ;  /* 0x00000000ff037431 */ /* 0x000fc800000001ff */
[----:B------:R-:W-:Y:S05]  /*c450*/  RET.REL.NODEC R2 `(_ZN7cutlass13device_kernelINS_4gemm6kernel13GemmUniversalIN4cute5tupleIJiiiiEEENS1_10collective13CollectiveMmaINS1_35MainloopSm100TmaUmmaWarpSpecializedILi14ELi2ELi2ENS5_IJNS4_1CILi1EEESB_SB_EEEEENS5_IJNSA_ILi128EEENSA_ILi256EEENSA_ILi32EEEEEENS_12float_e4m3_tENS5_IJlSB_lEEESI_SJ_NS4_8TiledMMAINS4_8MMA_AtomIJNS4_10MMA_TraitsINS4_19SM100_MMA_F8F6F4_SSEJSI_SI_fSE_SF_NS4_17integral_constantINS4_4UMMA5MajorELSQ_0EEESR_NSO_INSP_7ScaleInELSS_0EEEST_EEEEEENS4_6LayoutISC_NS5_IJNSA_ILi0EEESX_SX_EEEEENS5_IJNS4_10UnderscoreES10_S10_EEEEENS4_13SM90_TMA_LOADENS4_14ComposedLayoutINS4_7SwizzleILi1ELi4ELi3EEENS4_18smem_ptr_flag_bitsILi8EEENSW_INS5_IJNSA_ILi8EEESG_EEENS5_IJSG_SB_EEEEEEEvNS4_8identityES13_S1D_vS1E_EENS_8epilogue10collective18CollectiveEpilogueINS1G_23Sm100TmaWarpSpecializedILi4ELi2ELi64ELb0ELb0EEEJSH_NS5_IJNSW_ISE_SB_EENSW_INSA_ILi64EEESB_EEEEESI_SJ_SI_SJ_NS1G_6fusion15FusionCallbacksIS1K_NS1P_17LinearCombinationISI_fSI_fLNS_15FloatRoundStyleE2EEESH_S1O_JEEENS4_5SM1004TMEM4LOAD26SM100_TMEM_LOAD_32dp32b64xES13_NS14_INS15_ILi2ELi4ELi3EEES18_NSW_INS5_IJS19_S1M_EEENS5_IJS1M_SB_EEEEEEENS4_39AutoVectorizingCopyWithAssumedAlignmentILi128EEENS4_14SM90_TMA_STOREES23_S25_S25_EEEvvEEEEvNT_6ParamsE) ;  /* 0xffffff3802e87950 */ /* 0x000fea0003c3ffff */
        .weak           $__internal_1_$__cuda_sm10x_tcgen05_guardrail_trap_phase_invalid_during_alloc
        .type           $__internal_1_$__cuda_sm10x_tcgen05_guardrail_trap_phase_invalid_during_alloc,@function
        .size           $__internal_1_$__cuda_sm10x_tcgen05_guardrail_trap_phase_invalid_during_alloc,($__internal_2_$__cuda_sm10x_tcgen05_guardrail_trap_unallocated_columns_being_dealloced - $__internal_1_$__cuda_sm10x_tcgen05_guardrail_trap_phase_invalid_during_alloc)
$__internal_1_$__cuda_sm10x_tcgen05_guardrail_trap_phase_invalid_during_alloc:
[----:B------:R-:W-:Y:S05]  /*c460*/  BPT.TRAP 0x1 ;  /* 0x000000040000795c */ /* 0x000fea0000300000 */
[----:B------:R-:W-:-:S04]  /*c470*/  MOV R3, 0x0 ;  /* 0x0000000000037802 */ /* 0x000fc80000000f00 */
[----:B------:R-:W-:Y:S05]  /*c480*/  RET.REL.NODEC R2 `(_ZN7cutlass13device_kernelINS_4gemm6kernel13GemmUniversalIN4cute5tupleIJiiiiEEENS1_10collective13CollectiveMmaINS1_35MainloopSm100TmaUmmaWarpSpecializedILi14ELi2ELi2ENS5_IJNS4_1CILi1EEESB_SB_EEEEENS5_IJNSA_ILi128EEENSA_ILi256EEENSA_ILi32EEEEEENS_12float_e4m3_tENS5_IJlSB_lEEESI_SJ_NS4_8TiledMMAINS4_8MMA_AtomIJNS4_10MMA_TraitsINS4_19SM100_MMA_F8F6F4_SSEJSI_SI_fSE_SF_NS4_17integral_constantINS4_4UMMA5MajorELSQ_0EEESR_NSO_INSP_7ScaleInELSS_0EEEST_EEEEEENS4_6LayoutISC_NS5_IJNSA_ILi0EEESX_SX_EEEEENS5_IJNS4_10UnderscoreES10_S10_EEEEENS4_13SM90_TMA_LOADENS4_14ComposedLayoutINS4_7SwizzleILi1ELi4ELi3EEENS4_18smem_ptr_flag_bitsILi8EEENSW_INS5_IJNSA_ILi8EEESG_EEENS5_IJSG_SB_EEEEEEEvNS4_8identityES13_S1D_vS1E_EENS_8epilogue10collective18CollectiveEpilogueINS1G_23Sm100TmaWarpSpecializedILi4ELi2ELi64ELb0ELb0EEEJSH_NS5_IJNSW_ISE_SB_EENSW_INSA_ILi64EEESB_EEEEESI_SJ_SI_SJ_NS1G_6fusion15FusionCallbacksIS1K_NS1P_17LinearCombinationISI_fSI_fLNS_15FloatRoundStyleE2EEESH_S1O_JEEENS4_5SM1004TMEM4LOAD26SM100_TMEM_LOAD_32dp32b64xES13_NS14_INS15_ILi2ELi4ELi3EEES18_NSW_INS5_IJS19_S1M_EEENS5_IJS1M_SB_EEEEEEENS4_39AutoVectorizingCopyWithAssumedAlignmentILi128EEENS4_14SM90_TMA_STOREES23_S25_S25_EEEvvEEEEvNT_6ParamsE) ;  /* 0xffffff3802dc7950 */ /* 0x000fea0003c3ffff */
        .weak           $__internal_2_$__cuda_sm10x_tcgen05_guardrail_trap_unallocated_columns_being_dealloced
        .type           $__internal_2_$__cuda_sm10x_tcgen05_guardrail_trap_unallocated_columns_being_dealloced,@function
        .size           $__internal_2_$__cuda_sm10x_tcgen05_guardrail_trap_unallocated_columns_being_dealloced,(.L_x_198 - $__internal_2_$__cuda_sm10x_tcgen05_guardrail_trap_unallocated_columns_being_dealloced)
$__internal_2_$__cuda_sm10x_tcgen05_guardrail_trap_unallocated_columns_being_dealloced:
[----:B------:R-:W-:Y:S05]  /*c490*/  BPT.TRAP 0x1 ;  /* 0x000000040000795c */ /* 0x000fea0000300000 */
[----:B------:R-:W-:-:S04]  /*c4a0*/  HFMA2 R3, -RZ, RZ, 0, 0 ;  /* 0x00000000ff037431 */ /* 0x000fc800000001ff */
[----:B------:R-:W-:Y:S05]  /*c4b0*/  RET.REL.NODEC R2 `(_ZN7cutlass13device_kernelINS_4gemm6kernel13GemmUniversalIN4cute5tupleIJiiiiEEENS1_10collective13CollectiveMmaINS1_35MainloopSm100TmaUmmaWarpSpecializedILi14ELi2ELi2ENS5_IJNS4_1CILi1EEESB_SB_EEEEENS5_IJNSA_ILi128EEENSA_ILi256EEENSA_ILi32EEEEEENS_12float_e4m3_tENS5_IJlSB_lEEESI_SJ_NS4_8TiledMMAINS4_8MMA_AtomIJNS4_10MMA_TraitsINS4_19SM100_MMA_F8F6F4_SSEJSI_SI_fSE_SF_NS4_17integral_constantINS4_4UMMA5MajorELSQ_0EEESR_NSO_INSP_7ScaleInELSS_0EEEST_EEEEEENS4_6LayoutISC_NS5_IJNSA_ILi0EEESX_SX_EEEEENS5_IJNS4_10UnderscoreES10_S10_EEEEENS4_13SM90_TMA_LOADENS4_14ComposedLayoutINS4_7SwizzleILi1ELi4ELi3EEENS4_18smem_ptr_flag_bitsILi8EEENSW_INS5_IJNSA_ILi8EEESG_EEENS5_IJSG_SB_EEEEEEEvNS4_8identityES13_S1D_vS1E_EENS_8epilogue10collective18CollectiveEpilogueINS1G_23Sm100TmaWarpSpecializedILi4ELi2ELi64ELb0ELb0EEEJSH_NS5_IJNSW_ISE_SB_EENSW_INSA_ILi64EEESB_EEEEESI_SJ_SI_SJ_NS1G_6fusion15FusionCallbacksIS1K_NS1P_17LinearCombinationISI_fSI_fLNS_15FloatRoundStyleE2EEESH_S1O_JEEENS4_5SM1004TMEM4LOAD26SM100_TMEM_LOAD_32dp32b64xES13_NS14_INS15_ILi2ELi4ELi3EEES18_NSW_INS5_IJS19_S1M_EEENS5_IJS1M_SB_EEEEEEENS4_39AutoVectorizingCopyWithAssumedAlignmentILi128EEENS4_14SM90_TMA_STOREES23_S25_S25_EEEvvEEEEvNT_6ParamsE) ;  /* 0xffffff3802d07950 */ /* 0x000fea0003c3ffff */
.L_x_197:
[----:B------:R-:W-:-:S00]  /*c4c0*/  BRA `(.L_x_197) ;  /* 0xfffffffc00fc7947 */ /* 0x000fc0000383ffff */
[----:B------:R-:W-:-:S00]  /*c4d0*/  NOP ;  /* 0x0000000000007918 */ /* 0x000fc00000000000 */
        /* <DEDUP_REMOVED lines=10> */
.L_x_198:


//--------------------- .nv.global.init           --------------------------
	.section	.nv.global.init,"aw",@progbits
.nv.global.init:
	.type		$str$27,@object
	.size		$str$27,($str$28 - $str$27)
$str$27:
        /*0000*/ 	.byte	0x28, 0x61, 0x64, 0x64, 0x72, 0x65, 0x73, 0x73, 0x20, 0x26, 0x20, 0x6d, 0x61, 0x73, 0x6b, 0x29
        /*0010*/ 	.byte	0x20, 0x3d, 0x3d, 0x20, 0x30, 0x00
	.type		$str$28,@object
	.size		$str$28,($str$26 - $str$28)
$str$28:
        /*0016*/ 	.byte	0x2f, 0x74, 0x6d, 0x70, 0x2f, 0x63, 0x75, 0x74, 0x6c, 0x61, 0x73, 0x73, 0x5f, 0x73, 0x77, 0x65
        /*0026*/ 	.byte	0x65, 0x70, 0x5f, 0x73, 0x72, 0x63, 0x2f, 0x69, 0x6e, 0x63, 0x6c, 0x75, 0x64, 0x65, 0x2f, 0x63
        /*0036*/ 	.byte	0x75, 0x74, 0x65, 0x2f, 0x70, 0x6f, 0x69, 0x6e, 0x74, 0x65, 0x72, 0x5f, 0x66, 0x6c, 0x61, 0x67
        /*0046*/ 	.byte	0x67, 0x65, 0x64, 0x2e, 0x68, 0x70, 0x70, 0x00
	.type		$str$26,@object
	.size		$str$26,($str$25 - $str$26)
$str$26:
        /*004e*/ 	.byte	0x2f, 0x74, 0x6d, 0x70, 0x2f, 0x63, 0x75, 0x74, 0x6c, 0x61, 0x73, 0x73, 0x5f, 0x73, 0x77, 0x65
        /*005e*/ 	.byte	0x65, 0x70, 0x5f, 0x73, 0x72, 0x63, 0x2f, 0x69, 0x6e, 0x63, 0x6c, 0x75, 0x64, 0x65, 0x2f, 0x63
        /*006e*/ 	.byte	0x75, 0x74, 0x65, 0x2f, 0x61, 0x74, 0x6f, 0x6d, 0x2f, 0x63, 0x6f, 0x70, 0x79, 0x5f, 0x74, 0x72
        /*007e*/ 	.byte	0x61, 0x69, 0x74, 0x73, 0x5f, 0x73, 0x6d, 0x31, 0x30, 0x30, 0x2e, 0x68, 0x70, 0x70, 0x00
	.type		$str$25,@object
	.size		$str$25,(__unnamed_1 - $str$25)
$str$25:
        /*008d*/ 	.byte	0x28, 0x28, 0x75, 0x69, 0x6e, 0x74, 0x33, 0x32, 0x5f, 0x74, 0x28, 0x74, 0x68, 0x72, 0x65, 0x61
        /*009d*/ 	.byte	0x64, 0x49, 0x64, 0x78, 0x2e, 0x78, 0x29, 0x20, 0x2f, 0x20, 0x33, 0x32, 0x29, 0x20, 0x25, 0x20
        /*00ad*/ 	.byte	0x34, 0x29, 0x20, 0x3d, 0x3d, 0x20, 0x28, 0x28, 0x28, 0x74, 0x6d, 0x65, 0x6d, 0x5f, 0x61, 0x64
        /*00bd*/ 	.byte	0x64, 0x72, 0x20, 0x3e, 0x3e, 0x20, 0x31, 0x36, 0x29, 0x20, 0x2f, 0x20, 0x33, 0x32, 0x29, 0x20
        /*00cd*/ 	.byte	0x25, 0x20, 0x34, 0x29, 0x00
	.type		__unnamed_1,@object
	.size		__unnamed_1,(__unnamed_2 - __unnamed_1)
__unnamed_1:
        /*00d2*/ 	.byte	0x61, 0x75, 0x74, 0x6f, 0x20, 0x63, 0x75, 0x74, 0x65, 0x3a, 0x3a, 0x61, 0x73, 0x5f, 0x70, 0x6f
        /* <DEDUP_REMOVED lines=24> */
        /*0262*/ 	.byte	0x43, 0x3c, 0x38, 0x31, 0x39, 0x32, 0x3e, 0x3e, 0x3e, 0x3e, 0x5d, 0x00
	.type		__unnamed_2,@object
	.size		__unnamed_2,(__unnamed_3 - __unnamed_2)
__unnamed_2:
        /* <DEDUP_REMOVED lines=26> */
	.type		__unnamed_3,@object
	.size		__unnamed_3,(.L_3 - __unnamed_3)
__unnamed_3:
        /* <DEDUP_REMOVED lines=42> */
        /*06aa*/ 	.byte	0x3e, 0x3e, 0x3e, 0x3e, 0x5d, 0x00
.L_3:


//--------------------- .nv.shared._ZN7cutlass13device_kernelINS_4gemm6kernel13GemmUniversalIN4cute5tupleIJiiiiEEENS1_10collective13CollectiveMmaINS1_35MainloopSm100TmaUmmaWarpSpecializedILi14ELi2ELi2ENS5_IJNS4_1CILi1EEESB_SB_EEEEENS5_IJNSA_ILi128EEENSA_ILi256EEENSA_ILi32EEEEEENS_12float_e4m3_tENS5_IJlSB_lEEESI_SJ_NS4_8TiledMMAINS4_8MMA_AtomIJNS4_10MMA_TraitsINS4_19SM100_MMA_F8F6F4_SSEJSI_SI_fSE_SF_NS4_17integral_constantINS4_4UMMA5MajorELSQ_0EEESR_NSO_INSP_7ScaleInELSS_0EEEST_EEEEEENS4_6LayoutISC_NS5_IJNSA_ILi0EEESX_SX_EEEEENS5_IJNS4_10UnderscoreES10_S10_EEEEENS4_13SM90_TMA_LOADENS4_14ComposedLayoutINS4_7SwizzleILi1ELi4ELi3EEENS4_18smem_ptr_flag_bitsILi8EEENSW_INS5_IJNSA_ILi8EEESG_EEENS5_IJSG_SB_EEEEEEEvNS4_8identityES13_S1D_vS1E_EENS_8epilogue10collective18CollectiveEpilogueINS1G_23Sm100TmaWarpSpecializedILi4ELi2ELi64ELb0ELb0EEEJSH_NS5_IJNSW_ISE_SB_EENSW_INSA_ILi64EEESB_EEEEESI_SJ_SI_SJ_NS1G_6fusion15FusionCallbacksIS1K_NS1P_17LinearCombinationISI_fSI_fLNS_15FloatRoundStyleE2EEESH_S1O_JEEENS4_5SM1004TMEM4LOAD26SM100_TMEM_LOAD_32dp32b64xES13_NS14_INS15_ILi2ELi4ELi3EEES18_NSW_INS5_IJS19_S1M_EEENS5_IJS1M_SB_EEEEEEENS4_39AutoVectorizingCopyWithAssumedAlignmentILi128EEENS4_14SM90_TMA_STOREES23_S25_S25_EEEvvEEEEvNT_6ParamsE --------------------------
	.section	.nv.shared._ZN7cutlass13device_kernelINS_4gemm6kernel13GemmUniversalIN4cute5tupleIJiiiiEEENS1_10collective13CollectiveMmaINS1_35MainloopSm100TmaUmmaWarpSpecializedILi14ELi2ELi2ENS5_IJNS4_1CILi1EEESB_SB_EEEEENS5_IJNSA_ILi128EEENSA_ILi256EEENSA_ILi32EEEEEENS_12float_e4m3_tENS5_IJlSB_lEEESI_SJ_NS4_8TiledMMAINS4_8MMA_AtomIJNS4_10MMA_TraitsINS4_19SM100_MMA_F8F6F4_SSEJSI_SI_fSE_SF_NS4_17integral_constantINS4_4UMMA5MajorELSQ_0EEESR_NSO_INSP_7ScaleInELSS_0EEEST_EEEEEENS4_6LayoutISC_NS5_IJNSA_ILi0EEESX_SX_EEEEENS5_IJNS4_10UnderscoreES10_S10_EEEEENS4_13SM90_TMA_LOADENS4_14ComposedLayoutINS4_7SwizzleILi1ELi4ELi3EEENS4_18smem_ptr_flag_bitsILi8EEENSW_INS5_IJNSA_ILi8EEESG_EEENS5_IJSG_SB_EEEEEEEvNS4_8identityES13_S1D_vS1E_EENS_8epilogue10collective18CollectiveEpilogueINS1G_23Sm100TmaWarpSpecializedILi4ELi2ELi64ELb0ELb0EEEJSH_NS5_IJNSW_ISE_SB_EENSW_INSA_ILi64EEESB_EEEEESI_SJ_SI_SJ_NS1G_6fusion15FusionCallbacksIS1K_NS1P_17LinearCombinationISI_fSI_fLNS_15FloatRoundStyleE2EEESH_S1O_JEEENS4_5SM1004TMEM4LOAD26SM100_TMEM_LOAD_32dp32b64xES13_NS14_INS15_ILi2ELi4ELi3EEES18_NSW_INS5_IJS19_S1M_EEENS5_IJS1M_SB_EEEEEEENS4_39AutoVectorizingCopyWithAssumedAlignmentILi128EEENS4_14SM90_TMA_STOREES23_S25_S25_EEEvvEEEEvNT_6ParamsE,"aw",@nobits
	.sectionflags	@""
	.align	16
	.zero		1024


//--------------------- .nv.shared.reserved.0     --------------------------
	.section	.nv.shared.reserved.0,"aw",@nobits
	.weak		__nv_reservedSMEM_offset_0_alias
	.size		__nv_reservedSMEM_offset_0_alias, 0, 64
	.other		__nv_reservedSMEM_offset_0_alias,@"STO_CUDA_RESERVED_SHARED STV_DEFAULT"
__nv_reservedSMEM_offset_0_alias:
	.zero		0
.nv.shared.reserved.0:
	.zero		64
	.weak		__nv_reservedSMEM_tcgen05_partition
	.type		__nv_reservedSMEM_tcgen05_partition,@object
	.size		__nv_reservedSMEM_tcgen05_partition,(.L_0 - __nv_reservedSMEM_tcgen05_partition)
__nv_reservedSMEM_tcgen05_partition:
	.zero		32
.L_0:


//--------------------- .nv.global                --------------------------
	.section	.nv.global,"aw",@nobits
.nv.global:
	.type		_ZN40_INTERNAL_2e5f34fb_4_k_cu_c656f6a9_289074cute1_E,@object
	.size		_ZN40_INTERNAL_2e5f34fb_4_k_cu_c656f6a9_289074cute1_E,(_ZN40_INTERNAL_2e5f34fb_4_k_cu_c656f6a9_289074cuda3std3__45__cpo6cbeginE - _ZN40_INTERNAL_2e5f34fb_4_k_cu_c656f6a9_289074cute1_E)
_ZN40_INTERNAL_2e5f34fb_4_k_cu_c656f6a9_289074cute1_E:
	.zero		1
	.type		_ZN40_INTERNAL_2e5f34fb_4_k_cu_c656f6a9_289074cuda3std3__45__cpo6cbeginE,@object
	.size		_ZN40_INTERNAL_2e5f34fb_4_k_cu_c656f6a9_289074cuda3std3__45__cpo6cbeginE,(_ZN40_INTERNAL_2e5f34fb_4_k_cu_c656f6a9_289074cuda3std3__48in_placeE - _ZN40_INTERNAL_2e5f34fb_4_k_cu_c656f6a9_289074cuda3std3__45__cpo6cbeginE)
_ZN40_INTERNAL_2e5f34fb_4_k_cu_c656f6a9_289074cuda3std3__45__cpo6cbeginE:
	.zero		1
	.type		_ZN40_INTERNAL_2e5f34fb_4_k_cu_c656f6a9_289074cuda3std3__48in_placeE,@object
	.size		_ZN40_INTERNAL_2e5f34fb_4_k_cu_c656f6a9_289074cuda3std3__48in_placeE,(_ZN40_INTERNAL_2e5f34fb_4_k_cu_c656f6a9_289074cuda3std6ranges3__45__cpo9iter_moveE - _ZN40_INTERNAL_2e5f34fb_4_k_cu_c656f6a9_289074cuda3std3__48in_placeE)
_ZN40_INTERNAL_2e5f34fb_4_k_cu_c656f6a9_289074cuda3std3__48in_placeE:
	.zero		1
	.type		_ZN40_INTERNAL_2e5f34fb_4_k_cu_c656f6a9_289074cuda3std6ranges3__45__cpo9iter_moveE,@object
	.size		_ZN40_INTERNAL_2e5f34fb_4_k_cu_c656f6a9_289074cuda3std6ranges3__45__cpo9iter_moveE,(_ZN40_INTERNAL_2e5f34fb_4_k_cu_c656f6a9_289074cuda3std3__45__cpo5beginE - _ZN40_INTERNAL_2e5f34fb_4_k_cu_c656f6a9_289074cuda3std6ranges3__45__cpo9iter_moveE)
_ZN40_INTERNAL_2e5f34fb_4_k_cu_c656f6a9_289074cuda3std6ranges3__45__cpo9iter_moveE:
	.zero		1
	.type		_ZN40_INTERNAL_2e5f34fb_4_k_cu_c656f6a9_289074cuda3std3__45__cpo5beginE,@object
	.size		_ZN40_INTERNAL_2e5f34fb_4_k_cu_c656f6a9_289074cuda3std3__45__cpo5beginE,(_ZN40_INTERNAL_2e5f34fb_4_k_cu_c656f6a9_289074cuda3std3__442_GLOBAL__N__2e5f34fb_4_k_cu_c656f6a9_289076ignoreE - _ZN40_INTERNAL_2e5f34fb_4_k_cu_c656f6a9_289074cuda3std3__45__cpo5beginE)
_ZN40_INTERNAL_2e5f34fb_4_k_cu_c656f6a9_289074cuda3std3__45__cpo5beginE:
	.zero		1
	.type		_ZN40_INTERNAL_2e5f34fb_4_k_cu_c656f6a9_289074cuda3std3__442_GLOBAL__N__2e5f34fb_4_k_cu_c656f6a9_289076ignoreE,@object
	.size		_ZN40_INTERNAL_2e5f34fb_4_k_cu_c656f6a9_289074cuda3std3__442_GLOBAL__N__2e5f34fb_4_k_cu_c656f6a9_289076ignoreE,(_ZN40_INTERNAL_2e5f34fb_4_k_cu_c656f6a9_289074cute7productE - _ZN40_INTERNAL_2e5f34fb_4_k_cu_c656f6a9_289074cuda3std3__442_GLOBAL__N__2e5f34fb_4_k_cu_c656f6a9_289076ignoreE)
_ZN40_INTERNAL_2e5f34fb_4_k_cu_c656f6a9_289074cuda3std3__442_GLOBAL__N__2e5f34fb_4_k_cu_c656f6a9_289076ignoreE:
	.zero		1
	.type		_ZN40_INTERNAL_2e5f34fb_4_k_cu_c656f6a9_289074cute7productE,@object
	.size		_ZN40_INTERNAL_2e5f34fb_4_k_cu_c656f6a9_289074cute7productE,(_ZN40_INTERNAL_2e5f34fb_4_k_cu_c656f6a9_289074cuda3std3__45__cpo3endE - _ZN40_INTERNAL_2e5f34fb_4_k_cu_c656f6a9_289074cute7productE)
_ZN40_INTERNAL_2e5f34fb_4_k_cu_c656f6a9_289074cute7productE:
	.zero		1
	.type		_ZN40_INTERNAL_2e5f34fb_4_k_cu_c656f6a9_289074cuda3std3__45__cpo3endE,@object
	.size		_ZN40_INTERNAL_2e5f34fb_4_k_cu_c656f6a9_289074cuda3std3__45__cpo3endE,(_ZN40_INTERNAL_2e5f34fb_4_k_cu_c656f6a9_289074cuda3std3__419piecewise_constructE - _ZN40_INTERNAL_2e5f34fb_4_k_cu_c656f6a9_289074cuda3std3__45__cpo3endE)
_ZN40_INTERNAL_2e5f34fb_4_k_cu_c656f6a9_289074cuda3std3__45__cpo3endE:
	.zero		1
	.type		_ZN40_INTERNAL_2e5f34fb_4_k_cu_c656f6a9_289074cuda3std3__419piecewise_constructE,@object
	.size		_ZN40_INTERNAL_2e5f34fb_4_k_cu_c656f6a9_289074cuda3std3__419piecewise_constructE,(_ZN40_INTERNAL_2e5f34fb_4_k_cu_c656f6a9_289074cuda3std3__45__cpo4cendE - _ZN40_INTERNAL_2e5f34fb_4_k_cu_c656f6a9_289074cuda3std3__419piecewise_constructE)
_ZN40_INTERNAL_2e5f34fb_4_k_cu_c656f6a9_289074cuda3std3__419piecewise_constructE:
	.zero		1
	.type		_ZN40_INTERNAL_2e5f34fb_4_k_cu_c656f6a9_289074cuda3std3__45__cpo4cendE,@object
	.size		_ZN40_INTERNAL_2e5f34fb_4_k_cu_c656f6a9_289074cuda3std3__45__cpo4cendE,(_ZN40_INTERNAL_2e5f34fb_4_k_cu_c656f6a9_289074cuda3std6ranges3__45__cpo4swapE - _ZN40_INTERNAL_2e5f34fb_4_k_cu_c656f6a9_289074cuda3std3__45__cpo4cendE)
_ZN40_INTERNAL_2e5f34fb_4_k_cu_c656f6a9_289074cuda3std3__45__cpo4cendE:
	.zero		1
	.type		_ZN40_INTERNAL_2e5f34fb_4_k_cu_c656f6a9_289074cuda3std6ranges3__45__cpo4swapE,@object
	.size		_ZN40_INTERNAL_2e5f34fb_4_k_cu_c656f6a9_289074cuda3std6ranges3__45__cpo4swapE,(.L_11 - _ZN40_INTERNAL_2e5f34fb_4_k_cu_c656f6a9_289074cuda3std6ranges3__45__cpo4swapE)
_ZN40_INTERNAL_2e5f34fb_4_k_cu_c656f6a9_289074cuda3std6ranges3__45__cpo4swapE:
	.zero		1
.L_11:


//--------------------- .nv.constant0._ZN7cutlass13device_kernelINS_4gemm6kernel13GemmUniversalIN4cute5tupleIJiiiiEEENS1_10collective13CollectiveMmaINS1_35MainloopSm100TmaUmmaWarpSpecializedILi14ELi2ELi2ENS5_IJNS4_1CILi1EEESB_SB_EEEEENS5_IJNSA_ILi128EEENSA_ILi256EEENSA_ILi32EEEEEENS_12float_e4m3_tENS5_IJlSB_lEEESI_SJ_NS4_8TiledMMAINS4_8MMA_AtomIJNS4_10MMA_TraitsINS4_19SM100_MMA_F8F6F4_SSEJSI_SI_fSE_SF_NS4_17integral_constantINS4_4UMMA5MajorELSQ_0EEESR_NSO_INSP_7ScaleInELSS_0EEEST_EEEEEENS4_6LayoutISC_NS5_IJNSA_ILi0EEESX_SX_EEEEENS5_IJNS4_10UnderscoreES10_S10_EEEEENS4_13SM90_TMA_LOADENS4_14ComposedLayoutINS4_7SwizzleILi1ELi4ELi3EEENS4_18smem_ptr_flag_bitsILi8EEENSW_INS5_IJNSA_ILi8EEESG_EEENS5_IJSG_SB_EEEEEEEvNS4_8identityES13_S1D_vS1E_EENS_8epilogue10collective18CollectiveEpilogueINS1G_23Sm100TmaWarpSpecializedILi4ELi2ELi64ELb0ELb0EEEJSH_NS5_IJNSW_ISE_SB_EENSW_INSA_ILi64EEESB_EEEEESI_SJ_SI_SJ_NS1G_6fusion15FusionCallbacksIS1K_NS1P_17LinearCombinationISI_fSI_fLNS_15FloatRoundStyleE2EEESH_S1O_JEEENS4_5SM1004TMEM4LOAD26SM100_TMEM_LOAD_32dp32b64xES13_NS14_INS15_ILi2ELi4ELi3EEES18_NSW_INS5_IJS19_S1M_EEENS5_IJS1M_SB_EEEEEEENS4_39AutoVectorizingCopyWithAssumedAlignmentILi128EEENS4_14SM90_TMA_STOREES23_S25_S25_EEEvvEEEEvNT_6ParamsE --------------------------
	.section	.nv.constant0._ZN7cutlass13device_kernelINS_4gemm6kernel13GemmUniversalIN4cute5tupleIJiiiiEEENS1_10collective13CollectiveMmaINS1_35MainloopSm100TmaUmmaWarpSpecializedILi14ELi2ELi2ENS5_IJNS4_1CILi1EEESB_SB_EEEEENS5_IJNSA_ILi128EEENSA_ILi256EEENSA_ILi32EEEEEENS_12float_e4m3_tENS5_IJlSB_lEEESI_SJ_NS4_8TiledMMAINS4_8MMA_AtomIJNS4_10MMA_TraitsINS4_19SM100_MMA_F8F6F4_SSEJSI_SI_fSE_SF_NS4_17integral_constantINS4_4UMMA5MajorELSQ_0EEESR_NSO_INSP_7ScaleInELSS_0EEEST_EEEEEENS4_6LayoutISC_NS5_IJNSA_ILi0EEESX_SX_EEEEENS5_IJNS4_10UnderscoreES10_S10_EEEEENS4_13SM90_TMA_LOADENS4_14ComposedLayoutINS4_7SwizzleILi1ELi4ELi3EEENS4_18smem_ptr_flag_bitsILi8EEENSW_INS5_IJNSA_ILi8EEESG_EEENS5_IJSG_SB_EEEEEEEvNS4_8identityES13_S1D_vS1E_EENS_8epilogue10collective18CollectiveEpilogueINS1G_23Sm100TmaWarpSpecializedILi4ELi2ELi64ELb0ELb0EEEJSH_NS5_IJNSW_ISE_SB_EENSW_INSA_ILi64EEESB_EEEEESI_SJ_SI_SJ_NS1G_6fusion15FusionCallbacksIS1K_NS1P_17LinearCombinationISI_fSI_fLNS_15FloatRoundStyleE2EEESH_S1O_JEEENS4_5SM1004TMEM4LOAD26SM100_TMEM_LOAD_32dp32b64xES13_NS14_INS15_ILi2ELi4ELi3EEES18_NSW_INS5_IJS19_S1M_EEENS5_IJS1M_SB_EEEEEEENS4_39AutoVectorizingCopyWithAssumedAlignmentILi128EEENS4_14SM90_TMA_STOREES23_S25_S25_EEEvvEEEEvNT_6ParamsE,"a",@progbits
	.sectionflags	@""
	.align	4
.nv.constant0._ZN7cutlass13device_kernelINS_4gemm6kernel13GemmUniversalIN4cute5tupleIJiiiiEEENS1_10collective13CollectiveMmaINS1_35MainloopSm100TmaUmmaWarpSpecializedILi14ELi2ELi2ENS5_IJNS4_1CILi1EEESB_SB_EEEEENS5_IJNSA_ILi128EEENSA_ILi256EEENSA_ILi32EEEEEENS_12float_e4m3_tENS5_IJlSB_lEEESI_SJ_NS4_8TiledMMAINS4_8MMA_AtomIJNS4_10MMA_TraitsINS4_19SM100_MMA_F8F6F4_SSEJSI_SI_fSE_SF_NS4_17integral_constantINS4_4UMMA5MajorELSQ_0EEESR_NSO_INSP_7ScaleInELSS_0EEEST_EEEEEENS4_6LayoutISC_NS5_IJNSA_ILi0EEESX_SX_EEEEENS5_IJNS4_10UnderscoreES10_S10_EEEEENS4_13SM90_TMA_LOADENS4_14ComposedLayoutINS4_7SwizzleILi1ELi4ELi3EEENS4_18smem_ptr_flag_bitsILi8EEENSW_INS5_IJNSA_ILi8EEESG_EEENS5_IJSG_SB_EEEEEEEvNS4_8identityES13_S1D_vS1E_EENS_8epilogue10collective18CollectiveEpilogueINS1G_23Sm100TmaWarpSpecializedILi4ELi2ELi64ELb0ELb0EEEJSH_NS5_IJNSW_ISE_SB_EENSW_INSA_ILi64EEESB_EEEEESI_SJ_SI_SJ_NS1G_6fusion15FusionCallbacksIS1K_NS1P_17LinearCombinationISI_fSI_fLNS_15FloatRoundStyleE2EEESH_S1O_JEEENS4_5SM1004TMEM4LOAD26SM100_TMEM_LOAD_32dp32b64xES13_NS14_INS15_ILi2ELi4ELi3EEES18_NSW_INS5_IJS19_S1M_EEENS5_IJS1M_SB_EEEEEEENS4_39AutoVectorizingCopyWithAssumedAlignmentILi128EEENS4_14SM90_TMA_STOREES23_S25_S25_EEEvvEEEEvNT_6ParamsE:
	.zero		2944


//--------------------- SYMBOLS --------------------------

	.type		.nv.reservedSmem.offset0,@object
	.size		.nv.reservedSmem.offset0,0x4
	.type		.nv.reservedSmem.cap,@object
	.size		.nv.reservedSmem.cap,0x4
	.type		__assertfail,@function
